	.target	sm_90a

	.elftype	@"ET_EXEC"


//--------------------- .note.nv.tkinfo           --------------------------
	.section	.note.nv.tkinfo,"",@"SHT_NOTE"
	.sectionflags	@"SHF_NOTE_NV_TKINFO"
	.tkinfo
        /*0018*/ 	.word	0x00000002
        /*0030*/ 	.string	""
        /*0030*/ 	.string	"ptxas"
        /*0030*/ 	.string	"Cuda compilation tools, release 13.0, V13.0.88"
        /*0030*/ 	.string	"Build cuda_13.0.r13.0/compiler.36424714_0"
        /*0030*/ 	.string	"-arch sm_90a -m 64 "



//--------------------- .note.nv.cuinfo           --------------------------
	.section	.note.nv.cuinfo,"",@"SHT_NOTE"
	.sectionflags	@"SHF_NOTE_NV_CUINFO"
        /*0018*/ 	.short	0x0002
        /*001a*/ 	.short	0x005a
        /*001c*/ 	.short	0x0082
	.zero		2


//--------------------- .nv.info                  --------------------------
	.section	.nv.info,"",@"SHT_CUDA_INFO"
	.align	4


	//----- nvinfo : EIATTR_REGCOUNT
	.align		4
        /*0000*/ 	.byte	0x04, 0x2f
        /*0002*/ 	.short	(.L_15 - .L_14)
	.align		4
.L_14:
        /*0004*/ 	.word	index@(_ZN7cutlass13device_kernelINS_4gemm6kernel13GemmUniversalIN4cute5tupleIJiiiiEEENS1_10collective13CollectiveMmaINS1_34MainloopSm90TmaGmmaWarpSpecializedILi32ENS5_IJNS4_1CILi1EEESB_SB_EEENS1_32KernelTmaWarpSpecializedPingpongEEENS5_IJNSA_ILi64EEENSA_ILi160EEENSA_ILi16EEEEEENS_10bfloat16_tENS5_IJlSB_lEEESJ_SK_NS4_8TiledMMAINS4_8MMA_AtomIJNS4_4SM904GMMA27MMA_64x32x16_F32BF16BF16_SSILNSO_5MajorE0ELSQ_0ELNSO_7ScaleInE1ELSR_1EEEEEENS4_6LayoutISC_NS5_IJNSA_ILi0EEESV_SV_EEEEENS5_IJNS4_10UnderscoreESY_SY_EEEEENS4_13SM90_TMA_LOADENS4_14ComposedLayoutINS4_7SwizzleILi1ELi4ELi3EEENS4_18smem_ptr_flag_bitsILi16EEENSU_INS5_IJNSA_ILi8EEESH_EEENS5_IJSH_SB_EEEEEEEvNS4_8identityES11_S1B_vS1C_EENS_8epilogue10collective6detail29Sm90TmaWarpSpecializedAdapterINS1F_15DefaultEpilogueISJ_SK_SK_NS1E_6thread17LinearCombinationISJ_Li1EffLNS1J_9ScaleType4KindE0ELNS_15FloatRoundStyleE2ESJ_EENS1_15EpilogueDefaultEEEEEvvEEEEvNT_6ParamsE)
        /*0008*/ 	.word	0x000000a8


	//----- nvinfo : EIATTR_FRAME_SIZE
	.align		4
.L_15:
        /*000c*/ 	.byte	0x04, 0x11
        /*000e*/ 	.short	(.L_17 - .L_16)
	.align		4
.L_16:
        /*0010*/ 	.word	index@(_ZN7cutlass13device_kernelINS_4gemm6kernel13GemmUniversalIN4cute5tupleIJiiiiEEENS1_10collective13CollectiveMmaINS1_34MainloopSm90TmaGmmaWarpSpecializedILi32ENS5_IJNS4_1CILi1EEESB_SB_EEENS1_32KernelTmaWarpSpecializedPingpongEEENS5_IJNSA_ILi64EEENSA_ILi160EEENSA_ILi16EEEEEENS_10bfloat16_tENS5_IJlSB_lEEESJ_SK_NS4_8TiledMMAINS4_8MMA_AtomIJNS4_4SM904GMMA27MMA_64x32x16_F32BF16BF16_SSILNSO_5MajorE0ELSQ_0ELNSO_7ScaleInE1ELSR_1EEEEEENS4_6LayoutISC_NS5_IJNSA_ILi0EEESV_SV_EEEEENS5_IJNS4_10UnderscoreESY_SY_EEEEENS4_13SM90_TMA_LOADENS4_14ComposedLayoutINS4_7SwizzleILi1ELi4ELi3EEENS4_18smem_ptr_flag_bitsILi16EEENSU_INS5_IJNSA_ILi8EEESH_EEENS5_IJSH_SB_EEEEEEEvNS4_8identityES11_S1B_vS1C_EENS_8epilogue10collective6detail29Sm90TmaWarpSpecializedAdapterINS1F_15DefaultEpilogueISJ_SK_SK_NS1E_6thread17LinearCombinationISJ_Li1EffLNS1J_9ScaleType4KindE0ELNS_15FloatRoundStyleE2ESJ_EENS1_15EpilogueDefaultEEEEEvvEEEEvNT_6ParamsE)
        /*0014*/ 	.word	0x00000000


	//----- nvinfo : EIATTR_MIN_STACK_SIZE
	.align		4
.L_17:
        /*0018*/ 	.byte	0x04, 0x12
        /*001a*/ 	.short	(.L_19 - .L_18)
	.align		4
.L_18:
        /*001c*/ 	.word	index@(_ZN7cutlass13device_kernelINS_4gemm6kernel13GemmUniversalIN4cute5tupleIJiiiiEEENS1_10collective13CollectiveMmaINS1_34MainloopSm90TmaGmmaWarpSpecializedILi32ENS5_IJNS4_1CILi1EEESB_SB_EEENS1_32KernelTmaWarpSpecializedPingpongEEENS5_IJNSA_ILi64EEENSA_ILi160EEENSA_ILi16EEEEEENS_10bfloat16_tENS5_IJlSB_lEEESJ_SK_NS4_8TiledMMAINS4_8MMA_AtomIJNS4_4SM904GMMA27MMA_64x32x16_F32BF16BF16_SSILNSO_5MajorE0ELSQ_0ELNSO_7ScaleInE1ELSR_1EEEEEENS4_6LayoutISC_NS5_IJNSA_ILi0EEESV_SV_EEEEENS5_IJNS4_10UnderscoreESY_SY_EEEEENS4_13SM90_TMA_LOADENS4_14ComposedLayoutINS4_7SwizzleILi1ELi4ELi3EEENS4_18smem_ptr_flag_bitsILi16EEENSU_INS5_IJNSA_ILi8EEESH_EEENS5_IJSH_SB_EEEEEEEvNS4_8identityES11_S1B_vS1C_EENS_8epilogue10collective6detail29Sm90TmaWarpSpecializedAdapterINS1F_15DefaultEpilogueISJ_SK_SK_NS1E_6thread17LinearCombinationISJ_Li1EffLNS1J_9ScaleType4KindE0ELNS_15FloatRoundStyleE2ESJ_EENS1_15EpilogueDefaultEEEEEvvEEEEvNT_6ParamsE)
        /*0020*/ 	.word	0x00000000
.L_19:


//--------------------- .nv.compat                --------------------------
	.section	.nv.compat,"",@"SHT_CUDA_COMPAT_INFO"
	.align	4
        /*0000*/ 	.byte	0x02, 0x09, 0x01, 0x00, 0x02, 0x02, 0x04, 0x00, 0x02, 0x05, 0x05, 0x00, 0x03, 0x07, 0x01, 0x01
        /*0010*/ 	.byte	0x02, 0x03, 0x01, 0x00, 0x02, 0x06, 0x01, 0x00, 0x04, 0x0b, 0x08, 0x00, 0x00, 0x00, 0x00, 0x00
        /*0020*/ 	.byte	0x00, 0x00, 0x00, 0x00


//--------------------- .nv.info._ZN7cutlass13device_kernelINS_4gemm6kernel13GemmUniversalIN4cute5tupleIJiiiiEEENS1_10collective13CollectiveMmaINS1_34MainloopSm90TmaGmmaWarpSpecializedILi32ENS5_IJNS4_1CILi1EEESB_SB_EEENS1_32KernelTmaWarpSpecializedPingpongEEENS5_IJNSA_ILi64EEENSA_ILi160EEENSA_ILi16EEEEEENS_10bfloat16_tENS5_IJlSB_lEEESJ_SK_NS4_8TiledMMAINS4_8MMA_AtomIJNS4_4SM904GMMA27MMA_64x32x16_F32BF16BF16_SSILNSO_5MajorE0ELSQ_0ELNSO_7ScaleInE1ELSR_1EEEEEENS4_6LayoutISC_NS5_IJNSA_ILi0EEESV_SV_EEEEENS5_IJNS4_10UnderscoreESY_SY_EEEEENS4_13SM90_TMA_LOADENS4_14ComposedLayoutINS4_7SwizzleILi1ELi4ELi3EEENS4_18smem_ptr_flag_bitsILi16EEENSU_INS5_IJNSA_ILi8EEESH_EEENS5_IJSH_SB_EEEEEEEvNS4_8identityES11_S1B_vS1C_EENS_8epilogue10collective6detail29Sm90TmaWarpSpecializedAdapterINS1F_15DefaultEpilogueISJ_SK_SK_NS1E_6thread17LinearCombinationISJ_Li1EffLNS1J_9ScaleType4KindE0ELNS_15FloatRoundStyleE2ESJ_EENS1_15EpilogueDefaultEEEEEvvEEEEvNT_6ParamsE --------------------------
	.section	.nv.info._ZN7cutlass13device_kernelINS_4gemm6kernel13GemmUniversalIN4cute5tupleIJiiiiEEENS1_10collective13CollectiveMmaINS1_34MainloopSm90TmaGmmaWarpSpecializedILi32ENS5_IJNS4_1CILi1EEESB_SB_EEENS1_32KernelTmaWarpSpecializedPingpongEEENS5_IJNSA_ILi64EEENSA_ILi160EEENSA_ILi16EEEEEENS_10bfloat16_tENS5_IJlSB_lEEESJ_SK_NS4_8TiledMMAINS4_8MMA_AtomIJNS4_4SM904GMMA27MMA_64x32x16_F32BF16BF16_SSILNSO_5MajorE0ELSQ_0ELNSO_7ScaleInE1ELSR_1EEEEEENS4_6LayoutISC_NS5_IJNSA_ILi0EEESV_SV_EEEEENS5_IJNS4_10UnderscoreESY_SY_EEEEENS4_13SM90_TMA_LOADENS4_14ComposedLayoutINS4_7SwizzleILi1ELi4ELi3EEENS4_18smem_ptr_flag_bitsILi16EEENSU_INS5_IJNSA_ILi8EEESH_EEENS5_IJSH_SB_EEEEEEEvNS4_8identityES11_S1B_vS1C_EENS_8epilogue10collective6detail29Sm90TmaWarpSpecializedAdapterINS1F_15DefaultEpilogueISJ_SK_SK_NS1E_6thread17LinearCombinationISJ_Li1EffLNS1J_9ScaleType4KindE0ELNS_15FloatRoundStyleE2ESJ_EENS1_15EpilogueDefaultEEEEEvvEEEEvNT_6ParamsE,"",@"SHT_CUDA_INFO"
	.sectionflags	@""
	.align	4


	//----- nvinfo : EIATTR_CUDA_API_VERSION
	.align		4
        /*0000*/ 	.byte	0x04, 0x37
        /*0002*/ 	.short	(.L_21 - .L_20)
.L_20:
        /*0004*/ 	.word	0x00000082


	//----- nvinfo : EIATTR_KPARAM_INFO
	.align		4
.L_21:
        /*0008*/ 	.byte	0x04, 0x17
        /*000a*/ 	.short	(.L_23 - .L_22)
.L_22:
        /*000c*/ 	.word	0x00000000
        /*0010*/ 	.short	0x0000
        /*0012*/ 	.short	0x0070
        /*0014*/ 	.byte	0x00, 0xf0, 0x01, 0x10


	//----- nvinfo : EIATTR_SPARSE_MMA_MASK
	.align		4
.L_23:
        /*0018*/ 	.byte	0x03, 0x50
        /*001a*/ 	.short	0x0000


	//----- nvinfo : EIATTR_MAXREG_COUNT
	.align		4
        /*001c*/ 	.byte	0x03, 0x1b
        /*001e*/ 	.short	0x00a8


	//----- nvinfo : EIATTR_NUM_BARRIERS
	.align		4
        /*0020*/ 	.byte	0x02, 0x4c
        /*0022*/ 	.byte	0x01
	.zero		1


	//----- nvinfo : EIATTR_EXTERNS
	.align		4
        /*0024*/ 	.byte	0x04, 0x0f
        /*0026*/ 	.short	(.L_25 - .L_24)


	//   ....[0]....
	.align		4
.L_24:
        /*0028*/ 	.word	index@(__assertfail)


	//----- nvinfo : EIATTR_MERCURY_ISA_VERSION
	.align		4
.L_25:
        /*002c*/ 	.byte	0x03, 0x5f
        /*002e*/ 	.short	0x0101


	//----- nvinfo : EIATTR_INT_WARP_WIDE_INSTR_OFFSETS
	.align		4
        /*0030*/ 	.byte	0x04, 0x31
        /*0032*/ 	.short	(.L_27 - .L_26)


	//   ....[0]....
.L_26:
        /*0034*/ 	.word	0x00000820


	//   ....[1]....
        /*0038*/ 	.word	0x00000840


	//   ....[2]....
        /*003c*/ 	.word	0x000008c0


	//   ....[3]....
        /*0040*/ 	.word	0x000008d0


	//   ....[4]....
        /*0044*/ 	.word	0x000008e0


	//   ....[5]....
        /*0048*/ 	.word	0x00000900


	//   ....[6]....
        /*004c*/ 	.word	0x00000960


	//   ....[7]....
        /*0050*/ 	.word	0x00000980


	//----- nvinfo : EIATTR_COOP_GROUP_MASK_REGIDS
	.align		4
.L_27:
        /*0054*/ 	.byte	0x04, 0x29
        /*0056*/ 	.short	(.L_29 - .L_28)


	//   ....[0]....
.L_28:
        /*0058*/ 	.word	0xffffffff


	//   ....[1]....
        /*005c*/ 	.word	0xffffffff


	//   ....[2]....
        /*0060*/ 	.word	0xffffffff


	//   ....[3]....
        /*0064*/ 	.word	0xffffffff


	//   ....[4]....
        /*0068*/ 	.word	0xffffffff


	//   ....[5]....
        /*006c*/ 	.word	0xffffffff


	//----- nvinfo : EIATTR_COOP_GROUP_INSTR_OFFSETS
	.align		4
.L_29:
        /*0070*/ 	.byte	0x04, 0x28
        /*0072*/ 	.short	(.L_31 - .L_30)


	//   ....[0]....
.L_30:
        /*0074*/ 	.word	0x00000050


	//   ....[1]....
        /*0078*/ 	.word	0x00000080


	//   ....[2]....
        /*007c*/ 	.word	0x00000180


	//   ....[3]....
        /*0080*/ 	.word	0x00000740


	//   ....[4]....
        /*0084*/ 	.word	0x00000780


	//   ....[5]....
        /*0088*/ 	.word	0x000007c0


	//----- nvinfo : EIATTR_REG_RECONFIG
	.align		4
.L_31:
        /*008c*/ 	.byte	0x01, 0x54
	.zero		2


	//----- nvinfo : EIATTR_SYSCALL_OFFSETS
	.align		4
        /*0090*/ 	.byte	0x04, 0x46
        /*0092*/ 	.short	(.L_33 - .L_32)


	//   ....[0]....
.L_32:
        /*0094*/ 	.word	0x00001a50


	//----- nvinfo : EIATTR_MBARRIER_INSTR_OFFSETS
	.align		4
.L_33:
        /*0098*/ 	.byte	0x04, 0x39
        /*009a*/ 	.short	(.L_35 - .L_34)


	//   ....[0]....
.L_34:
        /*009c*/ 	.word	0x00000320
        /*00a0*/ 	.word	0x000000ff
        /*00a4*/ 	.word	0x00000000
        /*00a8*/ 	.short	0x0100
        /*00aa*/ 	.byte	0x09
	.zero		1


	//   ....[1]....
        /*00ac*/ 	.word	0x00000330
        /*00b0*/ 	.word	0x000000ff
        /*00b4*/ 	.word	0x00000100
        /*00b8*/ 	.short	0x0100
        /*00ba*/ 	.byte	0x09
	.zero		1


	//   ....[2]....
        /*00bc*/ 	.word	0x00000340
        /*00c0*/ 	.word	0x000000ff
        /*00c4*/ 	.word	0x00000008
        /*00c8*/ 	.short	0x0100
        /*00ca*/ 	.byte	0x09
	.zero		1


	//   ....[3]....
        /*00cc*/ 	.word	0x00000350
        /*00d0*/ 	.word	0x000000ff
        /*00d4*/ 	.word	0x00000108
        /*00d8*/ 	.short	0x0100
        /*00da*/ 	.byte	0x09
	.zero		1


	//   ....[4]....
        /*00dc*/ 	.word	0x00000360
        /*00e0*/ 	.word	0x000000ff
        /*00e4*/ 	.word	0x00000010
        /*00e8*/ 	.short	0x0100
        /*00ea*/ 	.byte	0x09
	.zero		1


	//   ....[5]....
        /*00ec*/ 	.word	0x00000370
        /*00f0*/ 	.word	0x000000ff
        /*00f4*/ 	.word	0x00000110
        /*00f8*/ 	.short	0x0100
        /*00fa*/ 	.byte	0x09
	.zero		1


	//   ....[6]....
        /*00fc*/ 	.word	0x00000380
        /*0100*/ 	.word	0x000000ff
        /*0104*/ 	.word	0x00000018
        /*0108*/ 	.short	0x0100
        /*010a*/ 	.byte	0x09
	.zero		1


	//   ....[7]....
        /*010c*/ 	.word	0x00000390
        /*0110*/ 	.word	0x000000ff
        /*0114*/ 	.word	0x00000118
        /*0118*/ 	.short	0x0100
        /*011a*/ 	.byte	0x09
	.zero		1


	//   ....[8]....
        /*011c*/ 	.word	0x000003a0
        /*0120*/ 	.word	0x000000ff
        /*0124*/ 	.word	0x00000020
        /*0128*/ 	.short	0x0100
        /*012a*/ 	.byte	0x09
	.zero		1


	//   ....[9]....
        /*012c*/ 	.word	0x000003b0
        /*0130*/ 	.word	0x000000ff
        /*0134*/ 	.word	0x00000120
        /*0138*/ 	.short	0x0100
        /*013a*/ 	.byte	0x09
	.zero		1


	//   ....[10]....
        /*013c*/ 	.word	0x000003c0
        /*0140*/ 	.word	0x000000ff
        /*0144*/ 	.word	0x00000028
        /*0148*/ 	.short	0x0100
        /*014a*/ 	.byte	0x09
	.zero		1


	//   ....[11]....
        /*014c*/ 	.word	0x000003d0
        /*0150*/ 	.word	0x000000ff
        /*0154*/ 	.word	0x00000128
        /*0158*/ 	.short	0x0100
        /*015a*/ 	.byte	0x09
	.zero		1


	//   ....[12]....
        /*015c*/ 	.word	0x000003e0
        /*0160*/ 	.word	0x000000ff
        /*0164*/ 	.word	0x00000030
        /*0168*/ 	.short	0x0100
        /*016a*/ 	.byte	0x09
	.zero		1


	//   ....[13]....
        /*016c*/ 	.word	0x000003f0
        /*0170*/ 	.word	0x000000ff
        /*0174*/ 	.word	0x00000130
        /*0178*/ 	.short	0x0100
        /*017a*/ 	.byte	0x09
	.zero		1


	//   ....[14]....
        /*017c*/ 	.word	0x00000400
        /*0180*/ 	.word	0x000000ff
        /*0184*/ 	.word	0x00000038
        /*0188*/ 	.short	0x0100
        /*018a*/ 	.byte	0x09
	.zero		1


	//   ....[15]....
        /*018c*/ 	.word	0x00000410
        /*0190*/ 	.word	0x000000ff
        /*0194*/ 	.word	0x00000138
        /*0198*/ 	.short	0x0100
        /*019a*/ 	.byte	0x09
	.zero		1


	//   ....[16]....
        /*019c*/ 	.word	0x00000420
        /*01a0*/ 	.word	0x000000ff
        /*01a4*/ 	.word	0x00000040
        /*01a8*/ 	.short	0x0100
        /*01aa*/ 	.byte	0x09
	.zero		1


	//   ....[17]....
        /*01ac*/ 	.word	0x00000430
        /*01b0*/ 	.word	0x000000ff
        /*01b4*/ 	.word	0x00000140
        /*01b8*/ 	.short	0x0100
        /*01ba*/ 	.byte	0x09
	.zero		1


	//   ....[18]....
        /*01bc*/ 	.word	0x00000440
        /*01c0*/ 	.word	0x000000ff
        /*01c4*/ 	.word	0x00000048
        /*01c8*/ 	.short	0x0100
        /*01ca*/ 	.byte	0x09
	.zero		1


	//   ....[19]....
        /*01cc*/ 	.word	0x00000450
        /*01d0*/ 	.word	0x000000ff
        /*01d4*/ 	.word	0x00000148
        /*01d8*/ 	.short	0x0100
        /*01da*/ 	.byte	0x09
	.zero		1


	//   ....[20]....
        /*01dc*/ 	.word	0x00000460
        /*01e0*/ 	.word	0x000000ff
        /*01e4*/ 	.word	0x00000050
        /*01e8*/ 	.short	0x0100
        /*01ea*/ 	.byte	0x09
	.zero		1


	//   ....[21]....
        /*01ec*/ 	.word	0x00000470
        /*01f0*/ 	.word	0x000000ff
        /*01f4*/ 	.word	0x00000150
        /*01f8*/ 	.short	0x0100
        /*01fa*/ 	.byte	0x09
	.zero		1


	//   ....[22]....
        /*01fc*/ 	.word	0x00000480
        /*0200*/ 	.word	0x000000ff
        /*0204*/ 	.word	0x00000058
        /*0208*/ 	.short	0x0100
        /*020a*/ 	.byte	0x09
	.zero		1


	//   ....[23]....
        /*020c*/ 	.word	0x00000490
        /*0210*/ 	.word	0x000000ff
        /*0214*/ 	.word	0x00000158
        /*0218*/ 	.short	0x0100
        /*021a*/ 	.byte	0x09
	.zero		1


	//   ....[24]....
        /*021c*/ 	.word	0x000004a0
        /*0220*/ 	.word	0x000000ff
        /*0224*/ 	.word	0x00000060
        /*0228*/ 	.short	0x0100
        /*022a*/ 	.byte	0x09
	.zero		1


	//   ....[25]....
        /*022c*/ 	.word	0x000004b0
        /*0230*/ 	.word	0x000000ff
        /*0234*/ 	.word	0x00000160
        /*0238*/ 	.short	0x0100
        /*023a*/ 	.byte	0x09
	.zero		1


	//   ....[26]....
        /*023c*/ 	.word	0x000004c0
        /*0240*/ 	.word	0x000000ff
        /*0244*/ 	.word	0x00000068
        /*0248*/ 	.short	0x0100
        /*024a*/ 	.byte	0x09
	.zero		1


	//   ....[27]....
        /*024c*/ 	.word	0x000004d0
        /*0250*/ 	.word	0x000000ff
        /*0254*/ 	.word	0x00000168
        /*0258*/ 	.short	0x0100
        /*025a*/ 	.byte	0x09
	.zero		1


	//   ....[28]....
        /*025c*/ 	.word	0x000004e0
        /*0260*/ 	.word	0x000000ff
        /*0264*/ 	.word	0x00000070
        /*0268*/ 	.short	0x0100
        /*026a*/ 	.byte	0x09
	.zero		1


	//   ....[29]....
        /*026c*/ 	.word	0x000004f0
        /*0270*/ 	.word	0x000000ff
        /*0274*/ 	.word	0x00000170
        /*0278*/ 	.short	0x0100
        /*027a*/ 	.byte	0x09
	.zero		1


	//   ....[30]....
        /*027c*/ 	.word	0x00000500
        /*0280*/ 	.word	0x000000ff
        /*0284*/ 	.word	0x00000078
        /*0288*/ 	.short	0x0100
        /*028a*/ 	.byte	0x09
	.zero		1


	//   ....[31]....
        /*028c*/ 	.word	0x00000510
        /*0290*/ 	.word	0x000000ff
        /*0294*/ 	.word	0x00000178
        /*0298*/ 	.short	0x0100
        /*029a*/ 	.byte	0x09
	.zero		1


	//   ....[32]....
        /*029c*/ 	.word	0x00000520
        /*02a0*/ 	.word	0x000000ff
        /*02a4*/ 	.word	0x00000080
        /*02a8*/ 	.short	0x0100
        /*02aa*/ 	.byte	0x09
	.zero		1


	//   ....[33]....
        /*02ac*/ 	.word	0x00000530
        /*02b0*/ 	.word	0x000000ff
        /*02b4*/ 	.word	0x00000180
        /*02b8*/ 	.short	0x0100
        /*02ba*/ 	.byte	0x09
	.zero		1


	//   ....[34]....
        /*02bc*/ 	.word	0x00000540
        /*02c0*/ 	.word	0x000000ff
        /*02c4*/ 	.word	0x00000088
        /*02c8*/ 	.short	0x0100
        /*02ca*/ 	.byte	0x09
	.zero		1


	//   ....[35]....
        /*02cc*/ 	.word	0x00000550
        /*02d0*/ 	.word	0x000000ff
        /*02d4*/ 	.word	0x00000188
        /*02d8*/ 	.short	0x0100
        /*02da*/ 	.byte	0x09
	.zero		1


	//   ....[36]....
        /*02dc*/ 	.word	0x00000560
        /*02e0*/ 	.word	0x000000ff
        /*02e4*/ 	.word	0x00000090
        /*02e8*/ 	.short	0x0100
        /*02ea*/ 	.byte	0x09
	.zero		1


	//   ....[37]....
        /*02ec*/ 	.word	0x00000570
        /*02f0*/ 	.word	0x000000ff
        /*02f4*/ 	.word	0x00000190
        /*02f8*/ 	.short	0x0100
        /*02fa*/ 	.byte	0x09
	.zero		1


	//   ....[38]....
        /*02fc*/ 	.word	0x00000580
        /*0300*/ 	.word	0x000000ff
        /*0304*/ 	.word	0x00000098
        /*0308*/ 	.short	0x0100
        /*030a*/ 	.byte	0x09
	.zero		1


	//   ....[39]....
        /*030c*/ 	.word	0x00000590
        /*0310*/ 	.word	0x000000ff
        /*0314*/ 	.word	0x00000198
        /*0318*/ 	.short	0x0100
        /*031a*/ 	.byte	0x09
	.zero		1


	//   ....[40]....
        /*031c*/ 	.word	0x000005a0
        /*0320*/ 	.word	0x000000ff
        /*0324*/ 	.word	0x000000a0
        /*0328*/ 	.short	0x0100
        /*032a*/ 	.byte	0x09
	.zero		1


	//   ....[41]....
        /*032c*/ 	.word	0x000005b0
        /*0330*/ 	.word	0x000000ff
        /*0334*/ 	.word	0x000001a0
        /*0338*/ 	.short	0x0100
        /*033a*/ 	.byte	0x09
	.zero		1


	//   ....[42]....
        /*033c*/ 	.word	0x000005c0
        /*0340*/ 	.word	0x000000ff
        /*0344*/ 	.word	0x000000a8
        /*0348*/ 	.short	0x0100
        /*034a*/ 	.byte	0x09
	.zero		1


	//   ....[43]....
        /*034c*/ 	.word	0x000005d0
        /*0350*/ 	.word	0x000000ff
        /*0354*/ 	.word	0x000001a8
        /*0358*/ 	.short	0x0100
        /*035a*/ 	.byte	0x09
	.zero		1


	//   ....[44]....
        /*035c*/ 	.word	0x000005e0
        /*0360*/ 	.word	0x000000ff
        /*0364*/ 	.word	0x000000b0
        /*0368*/ 	.short	0x0100
        /*036a*/ 	.byte	0x09
	.zero		1


	//   ....[45]....
        /*036c*/ 	.word	0x000005f0
        /*0370*/ 	.word	0x000000ff
        /*0374*/ 	.word	0x000001b0
        /*0378*/ 	.short	0x0100
        /*037a*/ 	.byte	0x09
	.zero		1


	//   ....[46]....
        /*037c*/ 	.word	0x00000600
        /*0380*/ 	.word	0x000000ff
        /*0384*/ 	.word	0x000000b8
        /*0388*/ 	.short	0x0100
        /*038a*/ 	.byte	0x09
	.zero		1


	//   ....[47]....
        /*038c*/ 	.word	0x00000610
        /*0390*/ 	.word	0x000000ff
        /*0394*/ 	.word	0x000001b8
        /*0398*/ 	.short	0x0100
        /*039a*/ 	.byte	0x09
	.zero		1


	//   ....[48]....
        /*039c*/ 	.word	0x00000620
        /*03a0*/ 	.word	0x000000ff
        /*03a4*/ 	.word	0x000000c0
        /*03a8*/ 	.short	0x0100
        /*03aa*/ 	.byte	0x09
	.zero		1


	//   ....[49]....
        /*03ac*/ 	.word	0x00000630
        /*03b0*/ 	.word	0x000000ff
        /*03b4*/ 	.word	0x000001c0
        /*03b8*/ 	.short	0x0100
        /*03ba*/ 	.byte	0x09
	.zero		1


	//   ....[50]....
        /*03bc*/ 	.word	0x00000640
        /*03c0*/ 	.word	0x000000ff
        /*03c4*/ 	.word	0x000000c8
        /*03c8*/ 	.short	0x0100
        /*03ca*/ 	.byte	0x09
	.zero		1


	//   ....[51]....
        /*03cc*/ 	.word	0x00000650
        /*03d0*/ 	.word	0x000000ff
        /*03d4*/ 	.word	0x000001c8
        /*03d8*/ 	.short	0x0100
        /*03da*/ 	.byte	0x09
	.zero		1


	//   ....[52]....
        /*03dc*/ 	.word	0x00000660
        /*03e0*/ 	.word	0x000000ff
        /*03e4*/ 	.word	0x000000d0
        /*03e8*/ 	.short	0x0100
        /*03ea*/ 	.byte	0x09
	.zero		1


	//   ....[53]....
        /*03ec*/ 	.word	0x00000670
        /*03f0*/ 	.word	0x000000ff
        /*03f4*/ 	.word	0x000001d0
        /*03f8*/ 	.short	0x0100
        /*03fa*/ 	.byte	0x09
	.zero		1


	//   ....[54]....
        /*03fc*/ 	.word	0x00000680
        /*0400*/ 	.word	0x000000ff
        /*0404*/ 	.word	0x000000d8
        /*0408*/ 	.short	0x0100
        /*040a*/ 	.byte	0x09
	.zero		1


	//   ....[55]....
        /*040c*/ 	.word	0x00000690
        /*0410*/ 	.word	0x000000ff
        /*0414*/ 	.word	0x000001d8
        /*0418*/ 	.short	0x0100
        /*041a*/ 	.byte	0x09
	.zero		1


	//   ....[56]....
        /*041c*/ 	.word	0x000006a0
        /*0420*/ 	.word	0x000000ff
        /*0424*/ 	.word	0x000000e0
        /*0428*/ 	.short	0x0100
        /*042a*/ 	.byte	0x09
	.zero		1


	//   ....[57]....
        /*042c*/ 	.word	0x000006b0
        /*0430*/ 	.word	0x000000ff
        /*0434*/ 	.word	0x000001e0
        /*0438*/ 	.short	0x0100
        /*043a*/ 	.byte	0x09
	.zero		1


	//   ....[58]....
        /*043c*/ 	.word	0x000006c0
        /*0440*/ 	.word	0x000000ff
        /*0444*/ 	.word	0x000000e8
        /*0448*/ 	.short	0x0100
        /*044a*/ 	.byte	0x09
	.zero		1


	//   ....[59]....
        /*044c*/ 	.word	0x000006d0
        /*0450*/ 	.word	0x000000ff
        /*0454*/ 	.word	0x000001e8
        /*0458*/ 	.short	0x0100
        /*045a*/ 	.byte	0x09
	.zero		1


	//   ....[60]....
        /*045c*/ 	.word	0x000006e0
        /*0460*/ 	.word	0x000000ff
        /*0464*/ 	.word	0x000000f0
        /*0468*/ 	.short	0x0100
        /*046a*/ 	.byte	0x09
	.zero		1


	//   ....[61]....
        /*046c*/ 	.word	0x000006f0
        /*0470*/ 	.word	0x000000ff
        /*0474*/ 	.word	0x000001f0
        /*0478*/ 	.short	0x0100
        /*047a*/ 	.byte	0x09
	.zero		1


	//   ....[62]....
        /*047c*/ 	.word	0x00000700
        /*0480*/ 	.word	0x000000ff
        /*0484*/ 	.word	0x000000f8
        /*0488*/ 	.short	0x0100
        /*048a*/ 	.byte	0x09
	.zero		1


	//   ....[63]....
        /*048c*/ 	.word	0x00000710
        /*0490*/ 	.word	0x000000ff
        /*0494*/ 	.word	0x000001f8
        /*0498*/ 	.short	0x0100
        /*049a*/ 	.byte	0x09
	.zero		1


	//   ....[64]....
        /*049c*/ 	.word	0x000009a0
        /*04a0*/ 	.word	0x000000ff
        /*04a4*/ 	.word	0x00000230
        /*04a8*/ 	.short	0x0100
        /*04aa*/ 	.byte	0x09
	.zero		1


	//   ....[65]....
        /*04ac*/ 	.word	0x000009b0
        /*04b0*/ 	.word	0x000000ff
        /*04b4*/ 	.word	0x00000238
        /*04b8*/ 	.short	0x0100
        /*04ba*/ 	.byte	0x09
	.zero		1


	//   ....[66]....
        /*04bc*/ 	.word	0x000009f0
        /*04c0*/ 	.word	0x000000ff
        /*04c4*/ 	.word	0x00000210
        /*04c8*/ 	.short	0x0100
        /*04ca*/ 	.byte	0x0a
	.zero		1


	//   ....[67]....
        /*04cc*/ 	.word	0x00000a10
        /*04d0*/ 	.word	0x000000ff
        /*04d4*/ 	.word	0x00000218
        /*04d8*/ 	.short	0x0100
        /*04da*/ 	.byte	0x0a
	.zero		1


	//   ....[68]....
        /*04dc*/ 	.word	0x00000a20
        /*04e0*/ 	.word	0x000000ff
        /*04e4*/ 	.word	0x00000220
        /*04e8*/ 	.short	0x0100
        /*04ea*/ 	.byte	0x0a
	.zero		1


	//   ....[69]....
        /*04ec*/ 	.word	0x00000a30
        /*04f0*/ 	.word	0x000000ff
        /*04f4*/ 	.word	0x00000228
        /*04f8*/ 	.short	0x0100
        /*04fa*/ 	.byte	0x0a
	.zero		1


	//   ....[70]....
        /*04fc*/ 	.word	0x00001930
        /*0500*/ 	.word	0x0000006b
        /*0504*/ 	.word	0x00000000
        /*0508*/ 	.short	0x010a
        /*050a*/ 	.byte	0x2e
	.zero		1


	//   ....[71]....
        /*050c*/ 	.word	0x00001ae0
        /*0510*/ 	.word	0x00000003
        /*0514*/ 	.word	0x00000000
        /*0518*/ 	.short	0x010a
        /*051a*/ 	.byte	0x3f
	.zero		1


	//   ....[72]....
        /*051c*/ 	.word	0x00001b40
        /*0520*/ 	.word	0x00000003
        /*0524*/ 	.word	0x00000000
        /*0528*/ 	.short	0x010a
        /*052a*/ 	.byte	0x3f
	.zero		1


	//   ....[73]....
        /*052c*/ 	.word	0x00001ec0
        /*0530*/ 	.word	0x000000ff
        /*0534*/ 	.word	0x00000000
        /*0538*/ 	.short	0x010a
        /*053a*/ 	.byte	0x04
	.zero		1


	//   ....[74]....
        /*053c*/ 	.word	0x00001f00
        /*0540*/ 	.word	0x000000ff
        /*0544*/ 	.word	0x00000000
        /*0548*/ 	.short	0x010a
        /*054a*/ 	.byte	0x04
	.zero		1


	//   ....[75]....
        /*054c*/ 	.word	0x00002190
        /*0550*/ 	.word	0x000000ff
        /*0554*/ 	.word	0x00000000
        /*0558*/ 	.short	0x0101
        /*055a*/ 	.byte	0x04
	.zero		1


	//   ....[76]....
        /*055c*/ 	.word	0x00002280
        /*0560*/ 	.word	0x0000006c
        /*0564*/ 	.word	0x00000000
        /*0568*/ 	.short	0x0101
        /*056a*/ 	.byte	0x2f
	.zero		1


	//   ....[77]....
        /*056c*/ 	.word	0x00002340
        /*0570*/ 	.word	0x000000ff
        /*0574*/ 	.word	0x00000000
        /*0578*/ 	.short	0x0101
        /*057a*/ 	.byte	0x04
	.zero		1


	//   ....[78]....
        /*057c*/ 	.word	0x000023f0
        /*0580*/ 	.word	0x0000006b
        /*0584*/ 	.word	0x00000010
        /*0588*/ 	.short	0x010a
        /*058a*/ 	.byte	0x2e
	.zero		1


	//   ....[79]....
        /*058c*/ 	.word	0x000074a0
        /*0590*/ 	.word	0x0000006e
        /*0594*/ 	.word	0x00000000
        /*0598*/ 	.short	0x0101
        /*059a*/ 	.byte	0x2f
	.zero		1


	//   ....[80]....
        /*059c*/ 	.word	0x00007e80
        /*05a0*/ 	.word	0x00000007
        /*05a4*/ 	.word	0x00000100
        /*05a8*/ 	.short	0x010a
        /*05aa*/ 	.byte	0x3f
	.zero		1


	//   ....[81]....
        /*05ac*/ 	.word	0x00008220
        /*05b0*/ 	.word	0x00000003
        /*05b4*/ 	.word	0x00000238
        /*05b8*/ 	.short	0x0101
        /*05ba*/ 	.byte	0x3f
	.zero		1


	//   ....[82]....
        /*05bc*/ 	.word	0x00008990
        /*05c0*/ 	.word	0x00000007
        /*05c4*/ 	.word	0x00000000
        /*05c8*/ 	.short	0x010a
        /*05ca*/ 	.byte	0x3f
	.zero		1


	//   ....[83]....
        /*05cc*/ 	.word	0x00008a10
        /*05d0*/ 	.word	0x00000009
        /*05d4*/ 	.word	0x00000000
        /*05d8*/ 	.short	0x010a
        /*05da*/ 	.byte	0x3f
	.zero		1


	//   ....[84]....
        /*05dc*/ 	.word	0x00008aa0
        /*05e0*/ 	.word	0x00000006
        /*05e4*/ 	.word	0x00000000
        /*05e8*/ 	.short	0x010a
        /*05ea*/ 	.byte	0x3f
	.zero		1


	//   ....[85]....
        /*05ec*/ 	.word	0x00008b30
        /*05f0*/ 	.word	0x00000009
        /*05f4*/ 	.word	0x00000000
        /*05f8*/ 	.short	0x010a
        /*05fa*/ 	.byte	0x3f
	.zero		1


	//   ....[86]....
        /*05fc*/ 	.word	0x00008bc0
        /*0600*/ 	.word	0x00000006
        /*0604*/ 	.word	0x00000000
        /*0608*/ 	.short	0x010a
        /*060a*/ 	.byte	0x3f
	.zero		1


	//   ....[87]....
        /*060c*/ 	.word	0x00008c50
        /*0610*/ 	.word	0x00000009
        /*0614*/ 	.word	0x00000000
        /*0618*/ 	.short	0x010a
        /*061a*/ 	.byte	0x3f
	.zero		1


	//   ....[88]....
        /*061c*/ 	.word	0x00008ce0
        /*0620*/ 	.word	0x00000006
        /*0624*/ 	.word	0x00000000
        /*0628*/ 	.short	0x010a
        /*062a*/ 	.byte	0x3f
	.zero		1


	//   ....[89]....
        /*062c*/ 	.word	0x00008d70
        /*0630*/ 	.word	0x00000009
        /*0634*/ 	.word	0x00000000
        /*0638*/ 	.short	0x010a
        /*063a*/ 	.byte	0x3f
	.zero		1


	//   ....[90]....
        /*063c*/ 	.word	0x00008e00
        /*0640*/ 	.word	0x00000006
        /*0644*/ 	.word	0x00000000
        /*0648*/ 	.short	0x010a
        /*064a*/ 	.byte	0x3f
	.zero		1


	//   ....[91]....
        /*064c*/ 	.word	0x00008e90
        /*0650*/ 	.word	0x00000009
        /*0654*/ 	.word	0x00000000
        /*0658*/ 	.short	0x010a
        /*065a*/ 	.byte	0x3f
	.zero		1


	//   ....[92]....
        /*065c*/ 	.word	0x00008f20
        /*0660*/ 	.word	0x00000006
        /*0664*/ 	.word	0x00000000
        /*0668*/ 	.short	0x010a
        /*066a*/ 	.byte	0x3f
	.zero		1


	//   ....[93]....
        /*066c*/ 	.word	0x00008fb0
        /*0670*/ 	.word	0x00000009
        /*0674*/ 	.word	0x00000000
        /*0678*/ 	.short	0x010a
        /*067a*/ 	.byte	0x3f
	.zero		1


	//   ....[94]....
        /*067c*/ 	.word	0x00009040
        /*0680*/ 	.word	0x00000006
        /*0684*/ 	.word	0x00000000
        /*0688*/ 	.short	0x010a
        /*068a*/ 	.byte	0x3f
	.zero		1


	//   ....[95]....
        /*068c*/ 	.word	0x000090d0
        /*0690*/ 	.word	0x00000009
        /*0694*/ 	.word	0x00000000
        /*0698*/ 	.short	0x010a
        /*069a*/ 	.byte	0x3f
	.zero		1


	//   ....[96]....
        /*069c*/ 	.word	0x00009160
        /*06a0*/ 	.word	0x00000006
        /*06a4*/ 	.word	0x00000000
        /*06a8*/ 	.short	0x010a
        /*06aa*/ 	.byte	0x3f
	.zero		1


	//   ....[97]....
        /*06ac*/ 	.word	0x000091f0
        /*06b0*/ 	.word	0x00000009
        /*06b4*/ 	.word	0x00000000
        /*06b8*/ 	.short	0x010a
        /*06ba*/ 	.byte	0x3f
	.zero		1


	//   ....[98]....
        /*06bc*/ 	.word	0x00009280
        /*06c0*/ 	.word	0x00000006
        /*06c4*/ 	.word	0x00000000
        /*06c8*/ 	.short	0x010a
        /*06ca*/ 	.byte	0x3f
	.zero		1


	//   ....[99]....
        /*06cc*/ 	.word	0x00009310
        /*06d0*/ 	.word	0x00000009
        /*06d4*/ 	.word	0x00000000
        /*06d8*/ 	.short	0x010a
        /*06da*/ 	.byte	0x3f
	.zero		1


	//   ....[100]....
        /*06dc*/ 	.word	0x000093a0
        /*06e0*/ 	.word	0x00000006
        /*06e4*/ 	.word	0x00000000
        /*06e8*/ 	.short	0x010a
        /*06ea*/ 	.byte	0x3f
	.zero		1


	//   ....[101]....
        /*06ec*/ 	.word	0x00009430
        /*06f0*/ 	.word	0x00000009
        /*06f4*/ 	.word	0x00000000
        /*06f8*/ 	.short	0x010a
        /*06fa*/ 	.byte	0x3f
	.zero		1


	//   ....[102]....
        /*06fc*/ 	.word	0x000094c0
        /*0700*/ 	.word	0x00000006
        /*0704*/ 	.word	0x00000000
        /*0708*/ 	.short	0x010a
        /*070a*/ 	.byte	0x3f
	.zero		1


	//   ....[103]....
        /*070c*/ 	.word	0x00009550
        /*0710*/ 	.word	0x00000009
        /*0714*/ 	.word	0x00000000
        /*0718*/ 	.short	0x010a
        /*071a*/ 	.byte	0x3f
	.zero		1


	//   ....[104]....
        /*071c*/ 	.word	0x000095e0
        /*0720*/ 	.word	0x00000006
        /*0724*/ 	.word	0x00000000
        /*0728*/ 	.short	0x010a
        /*072a*/ 	.byte	0x3f
	.zero		1


	//   ....[105]....
        /*072c*/ 	.word	0x00009670
        /*0730*/ 	.word	0x00000009
        /*0734*/ 	.word	0x00000000
        /*0738*/ 	.short	0x010a
        /*073a*/ 	.byte	0x3f
	.zero		1


	//   ....[106]....
        /*073c*/ 	.word	0x00009700
        /*0740*/ 	.word	0x00000006
        /*0744*/ 	.word	0x00000000
        /*0748*/ 	.short	0x010a
        /*074a*/ 	.byte	0x3f
	.zero		1


	//   ....[107]....
        /*074c*/ 	.word	0x00009790
        /*0750*/ 	.word	0x00000009
        /*0754*/ 	.word	0x00000000
        /*0758*/ 	.short	0x010a
        /*075a*/ 	.byte	0x3f
	.zero		1


	//   ....[108]....
        /*075c*/ 	.word	0x00009820
        /*0760*/ 	.word	0x00000006
        /*0764*/ 	.word	0x00000000
        /*0768*/ 	.short	0x010a
        /*076a*/ 	.byte	0x3f
	.zero		1


	//   ....[109]....
        /*076c*/ 	.word	0x000098b0
        /*0770*/ 	.word	0x00000009
        /*0774*/ 	.word	0x00000000
        /*0778*/ 	.short	0x010a
        /*077a*/ 	.byte	0x3f
	.zero		1


	//   ....[110]....
        /*077c*/ 	.word	0x00009940
        /*0780*/ 	.word	0x00000006
        /*0784*/ 	.word	0x00000000
        /*0788*/ 	.short	0x010a
        /*078a*/ 	.byte	0x3f
	.zero		1


	//   ....[111]....
        /*078c*/ 	.word	0x000099d0
        /*0790*/ 	.word	0x00000009
        /*0794*/ 	.word	0x00000000
        /*0798*/ 	.short	0x010a
        /*079a*/ 	.byte	0x3f
	.zero		1


	//   ....[112]....
        /*079c*/ 	.word	0x00009a60
        /*07a0*/ 	.word	0x00000006
        /*07a4*/ 	.word	0x00000000
        /*07a8*/ 	.short	0x010a
        /*07aa*/ 	.byte	0x3f
	.zero		1


	//   ....[113]....
        /*07ac*/ 	.word	0x00009af0
        /*07b0*/ 	.word	0x00000003
        /*07b4*/ 	.word	0x00000000
        /*07b8*/ 	.short	0x010a
        /*07ba*/ 	.byte	0x3f
	.zero		1


	//   ....[114]....
        /*07bc*/ 	.word	0x00009b50
        /*07c0*/ 	.word	0x0000006d
        /*07c4*/ 	.word	0x00000000
        /*07c8*/ 	.short	0x010a
        /*07ca*/ 	.byte	0x3f
	.zero		1


	//   ....[115]....
        /*07cc*/ 	.word	0x00009ba0
        /*07d0*/ 	.word	0x00000003
        /*07d4*/ 	.word	0x00000000
        /*07d8*/ 	.short	0x010a
        /*07da*/ 	.byte	0x3f
	.zero		1


	//   ....[116]....
        /*07dc*/ 	.word	0x00009c00
        /*07e0*/ 	.word	0x00000004
        /*07e4*/ 	.word	0x00000000
        /*07e8*/ 	.short	0x010a
        /*07ea*/ 	.byte	0x3f
	.zero		1


	//   ....[117]....
        /*07ec*/ 	.word	0x00009c50
        /*07f0*/ 	.word	0x0000006d
        /*07f4*/ 	.word	0x00000010
        /*07f8*/ 	.short	0x010a
        /*07fa*/ 	.byte	0x3f
	.zero		1


	//   ....[118]....
        /*07fc*/ 	.word	0x00009d20
        /*0800*/ 	.word	0x00000007
        /*0804*/ 	.word	0x00000100
        /*0808*/ 	.short	0x010a
        /*080a*/ 	.byte	0x3f
	.zero		1


	//   ....[119]....
        /*080c*/ 	.word	0x00009df0
        /*0810*/ 	.word	0x00000007
        /*0814*/ 	.word	0x00000000
        /*0818*/ 	.short	0x010a
        /*081a*/ 	.byte	0x3f
	.zero		1


	//   ....[120]....
        /*081c*/ 	.word	0x00009e40
        /*0820*/ 	.word	0x00000009
        /*0824*/ 	.word	0x00000000
        /*0828*/ 	.short	0x010a
        /*082a*/ 	.byte	0x3f
	.zero		1


	//   ....[121]....
        /*082c*/ 	.word	0x00009e90
        /*0830*/ 	.word	0x00000006
        /*0834*/ 	.word	0x00000000
        /*0838*/ 	.short	0x010a
        /*083a*/ 	.byte	0x3f
	.zero		1


	//   ....[122]....
        /*083c*/ 	.word	0x00009ee0
        /*0840*/ 	.word	0x00000009
        /*0844*/ 	.word	0x00000000
        /*0848*/ 	.short	0x010a
        /*084a*/ 	.byte	0x3f
	.zero		1


	//   ....[123]....
        /*084c*/ 	.word	0x00009f30
        /*0850*/ 	.word	0x00000006
        /*0854*/ 	.word	0x00000000
        /*0858*/ 	.short	0x010a
        /*085a*/ 	.byte	0x3f
	.zero		1


	//   ....[124]....
        /*085c*/ 	.word	0x00009f80
        /*0860*/ 	.word	0x00000009
        /*0864*/ 	.word	0x00000000
        /*0868*/ 	.short	0x010a
        /*086a*/ 	.byte	0x3f
	.zero		1


	//   ....[125]....
        /*086c*/ 	.word	0x00009fd0
        /*0870*/ 	.word	0x00000006
        /*0874*/ 	.word	0x00000000
        /*0878*/ 	.short	0x010a
        /*087a*/ 	.byte	0x3f
	.zero		1


	//   ....[126]....
        /*087c*/ 	.word	0x0000a020
        /*0880*/ 	.word	0x00000009
        /*0884*/ 	.word	0x00000000
        /*0888*/ 	.short	0x010a
        /*088a*/ 	.byte	0x3f
	.zero		1


	//   ....[127]....
        /*088c*/ 	.word	0x0000a070
        /*0890*/ 	.word	0x00000006
        /*0894*/ 	.word	0x00000000
        /*0898*/ 	.short	0x010a
        /*089a*/ 	.byte	0x3f
	.zero		1


	//   ....[128]....
        /*089c*/ 	.word	0x0000a0c0
        /*08a0*/ 	.word	0x00000009
        /*08a4*/ 	.word	0x00000000
        /*08a8*/ 	.short	0x010a
        /*08aa*/ 	.byte	0x3f
	.zero		1


	//   ....[129]....
        /*08ac*/ 	.word	0x0000a110
        /*08b0*/ 	.word	0x00000006
        /*08b4*/ 	.word	0x00000000
        /*08b8*/ 	.short	0x010a
        /*08ba*/ 	.byte	0x3f
	.zero		1


	//   ....[130]....
        /*08bc*/ 	.word	0x0000a160
        /*08c0*/ 	.word	0x00000009
        /*08c4*/ 	.word	0x00000000
        /*08c8*/ 	.short	0x010a
        /*08ca*/ 	.byte	0x3f
	.zero		1


	//   ....[131]....
        /*08cc*/ 	.word	0x0000a1b0
        /*08d0*/ 	.word	0x00000006
        /*08d4*/ 	.word	0x00000000
        /*08d8*/ 	.short	0x010a
        /*08da*/ 	.byte	0x3f
	.zero		1


	//   ....[132]....
        /*08dc*/ 	.word	0x0000a200
        /*08e0*/ 	.word	0x00000009
        /*08e4*/ 	.word	0x00000000
        /*08e8*/ 	.short	0x010a
        /*08ea*/ 	.byte	0x3f
	.zero		1


	//   ....[133]....
        /*08ec*/ 	.word	0x0000a250
        /*08f0*/ 	.word	0x00000006
        /*08f4*/ 	.word	0x00000000
        /*08f8*/ 	.short	0x010a
        /*08fa*/ 	.byte	0x3f
	.zero		1


	//   ....[134]....
        /*08fc*/ 	.word	0x0000a2a0
        /*0900*/ 	.word	0x00000009
        /*0904*/ 	.word	0x00000000
        /*0908*/ 	.short	0x010a
        /*090a*/ 	.byte	0x3f
	.zero		1


	//   ....[135]....
        /*090c*/ 	.word	0x0000a2f0
        /*0910*/ 	.word	0x00000006
        /*0914*/ 	.word	0x00000000
        /*0918*/ 	.short	0x010a
        /*091a*/ 	.byte	0x3f
	.zero		1


	//   ....[136]....
        /*091c*/ 	.word	0x0000a340
        /*0920*/ 	.word	0x00000009
        /*0924*/ 	.word	0x00000000
        /*0928*/ 	.short	0x010a
        /*092a*/ 	.byte	0x3f
	.zero		1


	//   ....[137]....
        /*092c*/ 	.word	0x0000a390
        /*0930*/ 	.word	0x00000006
        /*0934*/ 	.word	0x00000000
        /*0938*/ 	.short	0x010a
        /*093a*/ 	.byte	0x3f
	.zero		1


	//   ....[138]....
        /*093c*/ 	.word	0x0000a3e0
        /*0940*/ 	.word	0x00000009
        /*0944*/ 	.word	0x00000000
        /*0948*/ 	.short	0x010a
        /*094a*/ 	.byte	0x3f
	.zero		1


	//   ....[139]....
        /*094c*/ 	.word	0x0000a430
        /*0950*/ 	.word	0x00000006
        /*0954*/ 	.word	0x00000000
        /*0958*/ 	.short	0x010a
        /*095a*/ 	.byte	0x3f
	.zero		1


	//   ....[140]....
        /*095c*/ 	.word	0x0000a480
        /*0960*/ 	.word	0x00000009
        /*0964*/ 	.word	0x00000000
        /*0968*/ 	.short	0x010a
        /*096a*/ 	.byte	0x3f
	.zero		1


	//   ....[141]....
        /*096c*/ 	.word	0x0000a4d0
        /*0970*/ 	.word	0x00000006
        /*0974*/ 	.word	0x00000000
        /*0978*/ 	.short	0x010a
        /*097a*/ 	.byte	0x3f
	.zero		1


	//   ....[142]....
        /*097c*/ 	.word	0x0000a520
        /*0980*/ 	.word	0x00000009
        /*0984*/ 	.word	0x00000000
        /*0988*/ 	.short	0x010a
        /*098a*/ 	.byte	0x3f
	.zero		1


	//   ....[143]....
        /*098c*/ 	.word	0x0000a570
        /*0990*/ 	.word	0x00000006
        /*0994*/ 	.word	0x00000000
        /*0998*/ 	.short	0x010a
        /*099a*/ 	.byte	0x3f
	.zero		1


	//   ....[144]....
        /*099c*/ 	.word	0x0000a5c0
        /*09a0*/ 	.word	0x00000009
        /*09a4*/ 	.word	0x00000000
        /*09a8*/ 	.short	0x010a
        /*09aa*/ 	.byte	0x3f
	.zero		1


	//   ....[145]....
        /*09ac*/ 	.word	0x0000a610
        /*09b0*/ 	.word	0x00000006
        /*09b4*/ 	.word	0x00000000
        /*09b8*/ 	.short	0x010a
        /*09ba*/ 	.byte	0x3f
	.zero		1


	//   ....[146]....
        /*09bc*/ 	.word	0x0000a660
        /*09c0*/ 	.word	0x00000009
        /*09c4*/ 	.word	0x00000000
        /*09c8*/ 	.short	0x010a
        /*09ca*/ 	.byte	0x3f
	.zero		1


	//   ....[147]....
        /*09cc*/ 	.word	0x0000a6b0
        /*09d0*/ 	.word	0x00000006
        /*09d4*/ 	.word	0x00000000
        /*09d8*/ 	.short	0x010a
        /*09da*/ 	.byte	0x3f
	.zero		1


	//   ....[148]....
        /*09dc*/ 	.word	0x0000a700
        /*09e0*/ 	.word	0x00000009
        /*09e4*/ 	.word	0x00000000
        /*09e8*/ 	.short	0x010a
        /*09ea*/ 	.byte	0x3f
	.zero		1


	//   ....[149]....
        /*09ec*/ 	.word	0x0000a750
        /*09f0*/ 	.word	0x00000006
        /*09f4*/ 	.word	0x00000000
        /*09f8*/ 	.short	0x010a
        /*09fa*/ 	.byte	0x3f
	.zero		1


	//----- nvinfo : EIATTR_NUM_MBARRIERS
	.align		4
.L_35:
        /*09fc*/ 	.byte	0x03, 0x38
        /*09fe*/ 	.short	0x0046


	//----- nvinfo : EIATTR_EXIT_INSTR_OFFSETS
	.align		4
        /*0a00*/ 	.byte	0x04, 0x1c
        /*0a02*/ 	.short	(.L_37 - .L_36)


	//   ....[0]....
.L_36:
        /*0a04*/ 	.word	0x000015f0


	//   ....[1]....
        /*0a08*/ 	.word	0x00001650


	//   ....[2]....
        /*0a0c*/ 	.word	0x00007bb0


	//   ....[3]....
        /*0a10*/ 	.word	0x00007be0


	//   ....[4]....
        /*0a14*/ 	.word	0x00009b40


	//----- nvinfo : EIATTR_MAX_THREADS
	.align		4
.L_37:
        /*0a18*/ 	.byte	0x04, 0x05
        /*0a1a*/ 	.short	(.L_39 - .L_38)
.L_38:
        /*0a1c*/ 	.word	0x00000180
        /*0a20*/ 	.word	0x00000001
        /*0a24*/ 	.word	0x00000001


	//----- nvinfo : EIATTR_CRS_STACK_SIZE
	.align		4
.L_39:
        /*0a28*/ 	.byte	0x04, 0x1e
        /*0a2a*/ 	.short	(.L_41 - .L_40)
.L_40:
        /*0a2c*/ 	.word	0x00000000


	//----- nvinfo : EIATTR_CBANK_PARAM_SIZE
	.align		4
.L_41:
        /*0a30*/ 	.byte	0x03, 0x19
        /*0a32*/ 	.short	0x0470


	//----- nvinfo : EIATTR_PARAM_CBANK
	.align		4
        /*0a34*/ 	.byte	0x04, 0x0a
        /*0a36*/ 	.short	(.L_43 - .L_42)
	.align		4
.L_42:
        /*0a38*/ 	.word	index@(.nv.constant0._ZN7cutlass13device_kernelINS_4gemm6kernel13GemmUniversalIN4cute5tupleIJiiiiEEENS1_10collective13CollectiveMmaINS1_34MainloopSm90TmaGmmaWarpSpecializedILi32ENS5_IJNS4_1CILi1EEESB_SB_EEENS1_32KernelTmaWarpSpecializedPingpongEEENS5_IJNSA_ILi64EEENSA_ILi160EEENSA_ILi16EEEEEENS_10bfloat16_tENS5_IJlSB_lEEESJ_SK_NS4_8TiledMMAINS4_8MMA_AtomIJNS4_4SM904GMMA27MMA_64x32x16_F32BF16BF16_SSILNSO_5MajorE0ELSQ_0ELNSO_7ScaleInE1ELSR_1EEEEEENS4_6LayoutISC_NS5_IJNSA_ILi0EEESV_SV_EEEEENS5_IJNS4_10UnderscoreESY_SY_EEEEENS4_13SM90_TMA_LOADENS4_14ComposedLayoutINS4_7SwizzleILi1ELi4ELi3EEENS4_18smem_ptr_flag_bitsILi16EEENSU_INS5_IJNSA_ILi8EEESH_EEENS5_IJSH_SB_EEEEEEEvNS4_8identityES11_S1B_vS1C_EENS_8epilogue10collective6detail29Sm90TmaWarpSpecializedAdapterINS1F_15DefaultEpilogueISJ_SK_SK_NS1E_6thread17LinearCombinationISJ_Li1EffLNS1J_9ScaleType4KindE0ELNS_15FloatRoundStyleE2ESJ_EENS1_15EpilogueDefaultEEEEEvvEEEEvNT_6ParamsE)
        /*0a3c*/ 	.short	0x0210
        /*0a3e*/ 	.short	0x0470


	//----- nvinfo : EIATTR_SW_WAR
	.align		4
.L_43:
        /*0a40*/ 	.byte	0x04, 0x36
        /*0a42*/ 	.short	(.L_45 - .L_44)
.L_44:
        /*0a44*/ 	.word	0x00000008
.L_45:


//--------------------- .nv.callgraph             --------------------------
	.section	.nv.callgraph,"",@"SHT_CUDA_CALLGRAPH"
	.align	4
	.sectionentsize	8
	.align		4
        /*0000*/ 	.word	0x00000000
	.align		4
        /*0004*/ 	.word	0xffffffff
	.align		4
        /*0008*/ 	.word	index@(_ZN7cutlass13device_kernelINS_4gemm6kernel13GemmUniversalIN4cute5tupleIJiiiiEEENS1_10collective13CollectiveMmaINS1_34MainloopSm90TmaGmmaWarpSpecializedILi32ENS5_IJNS4_1CILi1EEESB_SB_EEENS1_32KernelTmaWarpSpecializedPingpongEEENS5_IJNSA_ILi64EEENSA_ILi160EEENSA_ILi16EEEEEENS_10bfloat16_tENS5_IJlSB_lEEESJ_SK_NS4_8TiledMMAINS4_8MMA_AtomIJNS4_4SM904GMMA27MMA_64x32x16_F32BF16BF16_SSILNSO_5MajorE0ELSQ_0ELNSO_7ScaleInE1ELSR_1EEEEEENS4_6LayoutISC_NS5_IJNSA_ILi0EEESV_SV_EEEEENS5_IJNS4_10UnderscoreESY_SY_EEEEENS4_13SM90_TMA_LOADENS4_14ComposedLayoutINS4_7SwizzleILi1ELi4ELi3EEENS4_18smem_ptr_flag_bitsILi16EEENSU_INS5_IJNSA_ILi8EEESH_EEENS5_IJSH_SB_EEEEEEEvNS4_8identityES11_S1B_vS1C_EENS_8epilogue10collective6detail29Sm90TmaWarpSpecializedAdapterINS1F_15DefaultEpilogueISJ_SK_SK_NS1E_6thread17LinearCombinationISJ_Li1EffLNS1J_9ScaleType4KindE0ELNS_15FloatRoundStyleE2ESJ_EENS1_15EpilogueDefaultEEEEEvvEEEEvNT_6ParamsE)
	.align		4
        /*000c*/ 	.word	index@(__assertfail)
	.align		4
        /*0010*/ 	.word	0x00000000
	.align		4
        /*0014*/ 	.word	0xfffffffe
	.align		4
        /*0018*/ 	.word	0x00000000
	.align		4
        /*001c*/ 	.word	0xfffffffd
	.align		4
        /*0020*/ 	.word	0x00000000
	.align		4
        /*0024*/ 	.word	0xfffffffc


//--------------------- .nv.constant4             --------------------------
	.section	.nv.constant4,"a",@progbits
	.align	8
	.align		8
.nv.constant4:
        /*0000*/ 	.dword	__assertfail
	.align		8
        /*0008*/ 	.dword	__unnamed_1
	.align		8
        /*0010*/ 	.dword	_ZN39_INTERNAL_f88fe291_4_k_cu_52d2c1e7_69594cuda3std3__45__cpo5beginE
	.align		8
        /*0018*/ 	.dword	_ZN39_INTERNAL_f88fe291_4_k_cu_52d2c1e7_69594cuda3std3__45__cpo3endE
	.align		8
        /*0020*/ 	.dword	_ZN39_INTERNAL_f88fe291_4_k_cu_52d2c1e7_69594cuda3std3__45__cpo6cbeginE
	.align		8
        /*0028*/ 	.dword	_ZN39_INTERNAL_f88fe291_4_k_cu_52d2c1e7_69594cuda3std3__45__cpo4cendE
	.align		8
        /*0030*/ 	.dword	_ZN39_INTERNAL_f88fe291_4_k_cu_52d2c1e7_69594cuda3std3__441_GLOBAL__N__f88fe291_4_k_cu_52d2c1e7_69596ignoreE
	.align		8
        /*0038*/ 	.dword	_ZN39_INTERNAL_f88fe291_4_k_cu_52d2c1e7_69594cuda3std3__419piecewise_constructE
	.align		8
        /*0040*/ 	.dword	_ZN39_INTERNAL_f88fe291_4_k_cu_52d2c1e7_69594cuda3std3__48in_placeE
	.align		8
        /*0048*/ 	.dword	_ZN39_INTERNAL_f88fe291_4_k_cu_52d2c1e7_69594cuda3std6ranges3__45__cpo4swapE
	.align		8
        /*0050*/ 	.dword	_ZN39_INTERNAL_f88fe291_4_k_cu_52d2c1e7_69594cuda3std6ranges3__45__cpo9iter_moveE
	.align		8
        /*0058*/ 	.dword	_ZN39_INTERNAL_f88fe291_4_k_cu_52d2c1e7_69594cute7productE
	.align		8
        /*0060*/ 	.dword	_ZN39_INTERNAL_f88fe291_4_k_cu_52d2c1e7_69594cute1_E
	.align		8
        /*0068*/ 	.dword	$str$22
	.align		8
        /*0070*/ 	.dword	$str$23


//--------------------- .text._ZN7cutlass13device_kernelINS_4gemm6kernel13GemmUniversalIN4cute5tupleIJiiiiEEENS1_10collective13CollectiveMmaINS1_34MainloopSm90TmaGmmaWarpSpecializedILi32ENS5_IJNS4_1CILi1EEESB_SB_EEENS1_32KernelTmaWarpSpecializedPingpongEEENS5_IJNSA_ILi64EEENSA_ILi160EEENSA_ILi16EEEEEENS_10bfloat16_tENS5_IJlSB_lEEESJ_SK_NS4_8TiledMMAINS4_8MMA_AtomIJNS4_4SM904GMMA27MMA_64x32x16_F32BF16BF16_SSILNSO_5MajorE0ELSQ_0ELNSO_7ScaleInE1ELSR_1EEEEEENS4_6LayoutISC_NS5_IJNSA_ILi0EEESV_SV_EEEEENS5_IJNS4_10UnderscoreESY_SY_EEEEENS4_13SM90_TMA_LOADENS4_14ComposedLayoutINS4_7SwizzleILi1ELi4ELi3EEENS4_18smem_ptr_flag_bitsILi16EEENSU_INS5_IJNSA_ILi8EEESH_EEENS5_IJSH_SB_EEEEEEEvNS4_8identityES11_S1B_vS1C_EENS_8epilogue10collective6detail29Sm90TmaWarpSpecializedAdapterINS1F_15DefaultEpilogueISJ_SK_SK_NS1E_6thread17LinearCombinationISJ_Li1EffLNS1J_9ScaleType4KindE0ELNS_15FloatRoundStyleE2ESJ_EENS1_15EpilogueDefaultEEEEEvvEEEEvNT_6ParamsE --------------------------
	.section	.text._ZN7cutlass13device_kernelINS_4gemm6kernel13GemmUniversalIN4cute5tupleIJiiiiEEENS1_10collective13CollectiveMmaINS1_34MainloopSm90TmaGmmaWarpSpecializedILi32ENS5_IJNS4_1CILi1EEESB_SB_EEENS1_32KernelTmaWarpSpecializedPingpongEEENS5_IJNSA_ILi64EEENSA_ILi160EEENSA_ILi16EEEEEENS_10bfloat16_tENS5_IJlSB_lEEESJ_SK_NS4_8TiledMMAINS4_8MMA_AtomIJNS4_4SM904GMMA27MMA_64x32x16_F32BF16BF16_SSILNSO_5MajorE0ELSQ_0ELNSO_7ScaleInE1ELSR_1EEEEEENS4_6LayoutISC_NS5_IJNSA_ILi0EEESV_SV_EEEEENS5_IJNS4_10UnderscoreESY_SY_EEEEENS4_13SM90_TMA_LOADENS4_14ComposedLayoutINS4_7SwizzleILi1ELi4ELi3EEENS4_18smem_ptr_flag_bitsILi16EEENSU_INS5_IJNSA_ILi8EEESH_EEENS5_IJSH_SB_EEEEEEEvNS4_8identityES11_S1B_vS1C_EENS_8epilogue10collective6detail29Sm90TmaWarpSpecializedAdapterINS1F_15DefaultEpilogueISJ_SK_SK_NS1E_6thread17LinearCombinationISJ_Li1EffLNS1J_9ScaleType4KindE0ELNS_15FloatRoundStyleE2ESJ_EENS1_15EpilogueDefaultEEEEEvvEEEEvNT_6ParamsE,"ax",@progbits
	.align	128
.text._ZN7cutlass13device_kernelINS_4gemm6kernel13GemmUniversalIN4cute5tupleIJiiiiEEENS1_10collective13CollectiveMmaINS1_34MainloopSm90TmaGmmaWarpSpecializedILi32ENS5_IJNS4_1CILi1EEESB_SB_EEENS1_32KernelTmaWarpSpecializedPingpongEEENS5_IJNSA_ILi64EEENSA_ILi160EEENSA_ILi16EEEEEENS_10bfloat16_tENS5_IJlSB_lEEESJ_SK_NS4_8TiledMMAINS4_8MMA_AtomIJNS4_4SM904GMMA27MMA_64x32x16_F32BF16BF16_SSILNSO_5MajorE0ELSQ_0ELNSO_7ScaleInE1ELSR_1EEEEEENS4_6LayoutISC_NS5_IJNSA_ILi0EEESV_SV_EEEEENS5_IJNS4_10UnderscoreESY_SY_EEEEENS4_13SM90_TMA_LOADENS4_14ComposedLayoutINS4_7SwizzleILi1ELi4ELi3EEENS4_18smem_ptr_flag_bitsILi16EEENSU_INS5_IJNSA_ILi8EEESH_EEENS5_IJSH_SB_EEEEEEEvNS4_8identityES11_S1B_vS1C_EENS_8epilogue10collective6detail29Sm90TmaWarpSpecializedAdapterINS1F_15DefaultEpilogueISJ_SK_SK_NS1E_6thread17LinearCombinationISJ_Li1EffLNS1J_9ScaleType4KindE0ELNS_15FloatRoundStyleE2ESJ_EENS1_15EpilogueDefaultEEEEEvvEEEEvNT_6ParamsE:
        .type           _ZN7cutlass13device_kernelINS_4gemm6kernel13GemmUniversalIN4cute5tupleIJiiiiEEENS1_10collective13CollectiveMmaINS1_34MainloopSm90TmaGmmaWarpSpecializedILi32ENS5_IJNS4_1CILi1EEESB_SB_EEENS1_32KernelTmaWarpSpecializedPingpongEEENS5_IJNSA_ILi64EEENSA_ILi160EEENSA_ILi16EEEEEENS_10bfloat16_tENS5_IJlSB_lEEESJ_SK_NS4_8TiledMMAINS4_8MMA_AtomIJNS4_4SM904GMMA27MMA_64x32x16_F32BF16BF16_SSILNSO_5MajorE0ELSQ_0ELNSO_7ScaleInE1ELSR_1EEEEEENS4_6LayoutISC_NS5_IJNSA_ILi0EEESV_SV_EEEEENS5_IJNS4_10UnderscoreESY_SY_EEEEENS4_13SM90_TMA_LOADENS4_14ComposedLayoutINS4_7SwizzleILi1ELi4ELi3EEENS4_18smem_ptr_flag_bitsILi16EEENSU_INS5_IJNSA_ILi8EEESH_EEENS5_IJSH_SB_EEEEEEEvNS4_8identityES11_S1B_vS1C_EENS_8epilogue10collective6detail29Sm90TmaWarpSpecializedAdapterINS1F_15DefaultEpilogueISJ_SK_SK_NS1E_6thread17LinearCombinationISJ_Li1EffLNS1J_9ScaleType4KindE0ELNS_15FloatRoundStyleE2ESJ_EENS1_15EpilogueDefaultEEEEEvvEEEEvNT_6ParamsE,@function
        .size           _ZN7cutlass13device_kernelINS_4gemm6kernel13GemmUniversalIN4cute5tupleIJiiiiEEENS1_10collective13CollectiveMmaINS1_34MainloopSm90TmaGmmaWarpSpecializedILi32ENS5_IJNS4_1CILi1EEESB_SB_EEENS1_32KernelTmaWarpSpecializedPingpongEEENS5_IJNSA_ILi64EEENSA_ILi160EEENSA_ILi16EEEEEENS_10bfloat16_tENS5_IJlSB_lEEESJ_SK_NS4_8TiledMMAINS4_8MMA_AtomIJNS4_4SM904GMMA27MMA_64x32x16_F32BF16BF16_SSILNSO_5MajorE0ELSQ_0ELNSO_7ScaleInE1ELSR_1EEEEEENS4_6LayoutISC_NS5_IJNSA_ILi0EEESV_SV_EEEEENS5_IJNS4_10UnderscoreESY_SY_EEEEENS4_13SM90_TMA_LOADENS4_14ComposedLayoutINS4_7SwizzleILi1ELi4ELi3EEENS4_18smem_ptr_flag_bitsILi16EEENSU_INS5_IJNSA_ILi8EEESH_EEENS5_IJSH_SB_EEEEEEEvNS4_8identityES11_S1B_vS1C_EENS_8epilogue10collective6detail29Sm90TmaWarpSpecializedAdapterINS1F_15DefaultEpilogueISJ_SK_SK_NS1E_6thread17LinearCombinationISJ_Li1EffLNS1J_9ScaleType4KindE0ELNS_15FloatRoundStyleE2ESJ_EENS1_15EpilogueDefaultEEEEEvvEEEEvNT_6ParamsE,(.L_x_285 - _ZN7cutlass13device_kernelINS_4gemm6kernel13GemmUniversalIN4cute5tupleIJiiiiEEENS1_10collective13CollectiveMmaINS1_34MainloopSm90TmaGmmaWarpSpecializedILi32ENS5_IJNS4_1CILi1EEESB_SB_EEENS1_32KernelTmaWarpSpecializedPingpongEEENS5_IJNSA_ILi64EEENSA_ILi160EEENSA_ILi16EEEEEENS_10bfloat16_tENS5_IJlSB_lEEESJ_SK_NS4_8TiledMMAINS4_8MMA_AtomIJNS4_4SM904GMMA27MMA_64x32x16_F32BF16BF16_SSILNSO_5MajorE0ELSQ_0ELNSO_7ScaleInE1ELSR_1EEEEEENS4_6LayoutISC_NS5_IJNSA_ILi0EEESV_SV_EEEEENS5_IJNS4_10UnderscoreESY_SY_EEEEENS4_13SM90_TMA_LOADENS4_14ComposedLayoutINS4_7SwizzleILi1ELi4ELi3EEENS4_18smem_ptr_flag_bitsILi16EEENSU_INS5_IJNSA_ILi8EEESH_EEENS5_IJSH_SB_EEEEEEEvNS4_8identityES11_S1B_vS1C_EENS_8epilogue10collective6detail29Sm90TmaWarpSpecializedAdapterINS1F_15DefaultEpilogueISJ_SK_SK_NS1E_6thread17LinearCombinationISJ_Li1EffLNS1J_9ScaleType4KindE0ELNS_15FloatRoundStyleE2ESJ_EENS1_15EpilogueDefaultEEEEEvvEEEEvNT_6ParamsE)
        .other          _ZN7cutlass13device_kernelINS_4gemm6kernel13GemmUniversalIN4cute5tupleIJiiiiEEENS1_10collective13CollectiveMmaINS1_34MainloopSm90TmaGmmaWarpSpecializedILi32ENS5_IJNS4_1CILi1EEESB_SB_EEENS1_32KernelTmaWarpSpecializedPingpongEEENS5_IJNSA_ILi64EEENSA_ILi160EEENSA_ILi16EEEEEENS_10bfloat16_tENS5_IJlSB_lEEESJ_SK_NS4_8TiledMMAINS4_8MMA_AtomIJNS4_4SM904GMMA27MMA_64x32x16_F32BF16BF16_SSILNSO_5MajorE0ELSQ_0ELNSO_7ScaleInE1ELSR_1EEEEEENS4_6LayoutISC_NS5_IJNSA_ILi0EEESV_SV_EEEEENS5_IJNS4_10UnderscoreESY_SY_EEEEENS4_13SM90_TMA_LOADENS4_14ComposedLayoutINS4_7SwizzleILi1ELi4ELi3EEENS4_18smem_ptr_flag_bitsILi16EEENSU_INS5_IJNSA_ILi8EEESH_EEENS5_IJSH_SB_EEEEEEEvNS4_8identityES11_S1B_vS1C_EENS_8epilogue10collective6detail29Sm90TmaWarpSpecializedAdapterINS1F_15DefaultEpilogueISJ_SK_SK_NS1E_6thread17LinearCombinationISJ_Li1EffLNS1J_9ScaleType4KindE0ELNS_15FloatRoundStyleE2ESJ_EENS1_15EpilogueDefaultEEEEEvvEEEEvNT_6ParamsE,@"STO_CUDA_ENTRY STV_DEFAULT"
_ZN7cutlass13device_kernelINS_4gemm6kernel13GemmUniversalIN4cute5tupleIJiiiiEEENS1_10collective13CollectiveMmaINS1_34MainloopSm90TmaGmmaWarpSpecializedILi32ENS5_IJNS4_1CILi1EEESB_SB_EEENS1_32KernelTmaWarpSpecializedPingpongEEENS5_IJNSA_ILi64EEENSA_ILi160EEENSA_ILi16EEEEEENS_10bfloat16_tENS5_IJlSB_lEEESJ_SK_NS4_8TiledMMAINS4_8MMA_AtomIJNS4_4SM904GMMA27MMA_64x32x16_F32BF16BF16_SSILNSO_5MajorE0ELSQ_0ELNSO_7ScaleInE1ELSR_1EEEEEENS4_6LayoutISC_NS5_IJNSA_ILi0EEESV_SV_EEEEENS5_IJNS4_10UnderscoreESY_SY_EEEEENS4_13SM90_TMA_LOADENS4_14ComposedLayoutINS4_7SwizzleILi1ELi4ELi3EEENS4_18smem_ptr_flag_bitsILi16EEENSU_INS5_IJNSA_ILi8EEESH_EEENS5_IJSH_SB_EEEEEEEvNS4_8identityES11_S1B_vS1C_EENS_8epilogue10collective6detail29Sm90TmaWarpSpecializedAdapterINS1F_15DefaultEpilogueISJ_SK_SK_NS1E_6thread17LinearCombinationISJ_Li1EffLNS1J_9ScaleType4KindE0ELNS_15FloatRoundStyleE2ESJ_EENS1_15EpilogueDefaultEEEEEvvEEEEvNT_6ParamsE:
[----:B------:R-:W0:Y:S01]  /*0000*/  LDC R1, c[0x0][0x28] ;  /* 0x00000a00ff017b82 */ /* 0x000e220000000800 */
[----:B------:R-:W1:Y:S01]  /*0010*/  S2R R4, SR_TID.X ;  /* 0x0000000000047919 */ /* 0x000e620000002100 */
[----:B------:R-:W-:Y:S01]  /*0020*/  ELECT P0, URZ, PT ;  /* 0x00000000003f782f */ /* 0x000fe20003800000 */
[----:B------:R-:W-:Y:S01]  /*0030*/  BSSY B0, `(.L_x_0) ;  /* 0x0000014000007945 */ /* 0x000fe20003800000 */
[----:B-1----:R-:W-:-:S05]  /*0040*/  SHF.R.U32.HI R0, RZ, 0x5, R4 ;  /* 0x00000005ff007819 */ /* 0x002fca0000011604 */
[----:B------:R-:W1:Y:S02]  /*0050*/  SHFL.IDX PT, R2, R0, RZ, 0x1f ;  /* 0x00001fff00027589 */ /* 0x000e6400000e0000 */
[----:B-1----:R-:W-:Y:S02]  /*0060*/  R2UR UR8, R2 ;  /* 0x00000000020872ca */ /* 0x002fe400000e0000 */
[----:B------:R-:W-:-:S05]  /*0070*/  SHF.R.U32.HI R2, RZ, 0x7, R4 ;  /* 0x00000007ff027819 */ /* 0x000fca0000011604 */
[----:B------:R1:W2:Y:S06]  /*0080*/  SHFL.IDX PT, R3, R2, RZ, 0x1f ;  /* 0x00001fff02037589 */ /* 0x0002ac00000e0000 */
[----:B------:R-:W-:Y:S02]  /*0090*/  USHF.R.S32.HI UR4, URZ, 0x1f, UR8 ;  /* 0x0000001f3f047899 */ /* 0x000fe40008011408 */
[----:B------:R-:W-:Y:S02]  /*00a0*/  ISETP.NE.OR P0, PT, RZ, UR8, !P0 ;  /* 0x00000008ff007c0c */ /* 0x000fe4000c705670 */
[----:B------:R-:W-:-:S04]  /*00b0*/  ULEA.HI UR4, UR4, UR8, URZ, 0x2 ;  /* 0x0000000804047291 */ /* 0x000fc8000f8f103f */
[----:B------:R-:W-:-:S04]  /*00c0*/  ULOP3.LUT UR4, UR4, 0xfffffffc, URZ, 0xc0, !UPT ;  /* 0xfffffffc04047892 */ /* 0x000fc8000f8ec03f */
[----:B------:R-:W-:-:S03]  /*00d0*/  UIADD3 UR8, UR8, -UR4, URZ ;  /* 0x8000000408087290 */ /* 0x000fc6000fffe03f */
[----:B01----:R-:W-:Y:S09]  /*00e0*/  @P0 BRA `(.L_x_1) ;  /* 0x0000000000200947 */ /* 0x003ff20003800000 */
[----:B------:R-:W-:Y:S02]  /*00f0*/  ULDC.64 UR4, c[0x0][0x198] ;  /* 0x0000660000047ab9 */ /* 0x000fe40000000a00 */
[----:B------:R-:W-:Y:S02]  /*0100*/  UIADD3 UR6, UP0, UR4, 0xf0, URZ ;  /* 0x000000f004067890 */ /* 0x000fe4000ff1e03f */
[----:B------:R-:W-:Y:S02]  /*0110*/  UIADD3 UR4, UP1, UR4, 0x1f0, URZ ;  /* 0x000001f004047890 */ /* 0x000fe4000ff3e03f */
[----:B------:R-:W-:Y:S02]  /*0120*/  UIADD3.X UR7, URZ, UR5, URZ, UP0, !UPT ;  /* 0x000000053f077290 */ /* 0x000fe400087fe43f */
[----:B------:R-:W-:-:S07]  /*0130*/  UIADD3.X UR5, URZ, UR5, URZ, UP1, !UPT ;  /* 0x000000053f057290 */ /* 0x000fce0008ffe43f */
[----:B------:R0:W-:Y:S02]  /*0140*/  UTMACCTL.PF [UR6] ;  /* 0x00000000060079b9 */ /* 0x0001e40008040000 */
[----:B------:R0:W-:Y:S02]  /*0150*/  UTMACCTL.PF [UR4] ;  /* 0x00000000040079b9 */ /* 0x0001e40008040000 */
[----:B0-----:R-:W-:Y:S01]  /*0160*/  NOP ;  /* 0x0000000000007918 */ /* 0x001fe20000000000 */
.L_x_1:
[----:B------:R-:W-:Y:S05]  /*0170*/  BSYNC B0 ;  /* 0x0000000000007941 */ /* 0x000fea0003800000 */
.L_x_0:
[----:B------:R-:W0:Y:S01]  /*0180*/  SHFL.IDX PT, R5, R0, RZ, 0x1f ;  /* 0x00001fff00057589 */ /* 0x000e2200000e0000 */
[----:B--2---:R-:W-:Y:S01]  /*0190*/  R2UR UR15, R3 ;  /* 0x00000000030f72ca */ /* 0x004fe200000e0000 */
[----:B------:R-:W-:-:S04]  /*01a0*/  UISETP.NE.AND UP0, UPT, UR8, 0x3, UPT ;  /* 0x000000030800788c */ /* 0x000fc8000bf05270 */
[----:B------:R-:W-:-:S08]  /*01b0*/  UISETP.EQ.OR UP0, UPT, UR8, URZ, !UP0 ;  /* 0x0000003f0800728c */ /* 0x000fd0000c702670 */
[----:B------:R-:W-:Y:S02]  /*01c0*/  UIADD3 UR18, UR15, -0x1, URZ ;  /* 0xffffffff0f127890 */ /* 0x000fe4000fffe03f */
[----:B------:R-:W-:Y:S02]  /*01d0*/  UISETP.EQ.AND UP0, UPT, UR15, URZ, UP0 ;  /* 0x0000003f0f00728c */ /* 0x000fe40008702270 */
[----:B------:R-:W-:Y:S02]  /*01e0*/  UISETP.GE.U32.AND UP1, UPT, UR18, 0x2, UPT ;  /* 0x000000021200788c */ /* 0x000fe4000bf26070 */
[----:B------:R-:W-:Y:S01]  /*01f0*/  USEL UR41, URZ, 0x1, !UP0 ;  /* 0x000000013f297887 */ /* 0x000fe2000c000000 */
[----:B0-----:R-:W-:-:S03]  /*0200*/  ISETP.NE.AND P0, PT, R5, RZ, PT ;  /* 0x000000ff0500720c */ /* 0x001fc60003f05270 */
[----:B------:R-:W-:-:S10]  /*0210*/  USEL UR41, UR41, 0x2, UP1 ;  /* 0x0000000229297887 */ /* 0x000fd40008800000 */
[----:B------:R-:W-:Y:S05]  /*0220*/  @P0 BRA `(.L_x_2) ;  /* 0x0000000400440947 */ /* 0x000fea0003800000 */
[----:B------:R-:W-:Y:S01]  /*0230*/  ELECT P0, URZ, PT ;  /* 0x00000000003f782f */ /* 0x000fe20003800000 */
[----:B------:R-:W-:-:S12]  /*0240*/  BSSY B0, `(.L_x_2) ;  /* 0x000004f000007945 */ /* 0x000fd80003800000 */
[----:B------:R-:W-:Y:S05]  /*0250*/  @!P0 BRA `(.L_x_3) ;  /* 0x0000000400348947 */ /* 0x000fea0003800000 */
[----:B------:R-:W0:Y:S01]  /*0260*/  S2UR UR9, SR_CgaCtaId ;  /* 0x00000000000979c3 */ /* 0x000e220000008800 */
[----:B------:R-:W-:Y:S01]  /*0270*/  UMOV UR4, 0x400 ;  /* 0x0000040000047882 */ /* 0x000fe20000000000 */
[----:B------:R-:W-:Y:S01]  /*0280*/  UMOV UR5, 0x1 ;  /* 0x0000000100057882 */ /* 0x000fe20000000000 */
[----:B------:R-:W-:Y:S02]  /*0290*/  UMOV UR6, 0x80 ;  /* 0x0000008000067882 */ /* 0x000fe40000000000 */
[----:B------:R-:W-:-:S04]  /*02a0*/  UIADD3 UR6, -UR6, 0x100000, URZ ;  /* 0x0010000006067890 */ /* 0x000fc8000fffe13f */
[----:B------:R-:W-:Y:S02]  /*02b0*/  USHF.L.U32 UR7, UR6, 0xb, URZ ;  /* 0x0000000b06077899 */ /* 0x000fe4000800063f */
[----:B------:R-:W-:Y:S02]  /*02c0*/  USHF.L.U32 UR6, UR6, 0x1, URZ ;  /* 0x0000000106067899 */ /* 0x000fe4000800063f */
[----:B0-----:R-:W-:Y:S02]  /*02d0*/  ULEA UR9, UR9, UR4, 0x18 ;  /* 0x0000000409097291 */ /* 0x001fe4000f8ec03f */
[----:B------:R-:W-:-:S04]  /*02e0*/  UIADD3 UR4, -UR5, 0x100000, URZ ;  /* 0x0010000005047890 */ /* 0x000fc8000fffe13f */
[----:B------:R-:W-:Y:S02]  /*02f0*/  USHF.L.U32 UR5, UR4, 0xb, URZ ;  /* 0x0000000b04057899 */ /* 0x000fe4000800063f */
[----:B------:R-:W-:Y:S01]  /*0300*/  USHF.L.U32 UR4, UR4, 0x1, URZ ;  /* 0x0000000104047899 */ /* 0x000fe2000800063f */
[----:B------:R-:W0:Y:S11]  /*0310*/  FENCE.VIEW.ASYNC.S ;  /* 0x00000000000073c6 */ /* 0x000e360000000000 */
[----:B0-----:R0:W1:Y:S01]  /*0320*/  SYNCS.EXCH.64 URZ, [UR9], UR4 ;  /* 0x00000004093f75b2 */ /* 0x0010620008000100 */
[----:B------:R0:W2:Y:S01]  /*0330*/  SYNCS.EXCH.64 URZ, [UR9+0x100], UR6 ;  /* 0x00010006093f75b2 */ /* 0x0000a20008000100 */
[----:B------:R0:W3:Y:S01]  /*0340*/  SYNCS.EXCH.64 URZ, [UR9+0x8], UR4 ;  /* 0x00000804093f75b2 */ /* 0x0000e20008000100 */
[----:B------:R0:W4:Y:S01]  /*0350*/  SYNCS.EXCH.64 URZ, [UR9+0x108], UR6 ;  /* 0x00010806093f75b2 */ /* 0x0001220008000100 */
[----:B------:R0:W0:Y:S01]  /*0360*/  SYNCS.EXCH.64 URZ, [UR9+0x10], UR4 ;  /* 0x00001004093f75b2 */ /* 0x0000220008000100 */
        /* <DEDUP_REMOVED lines=59> */
[----:B-1234-:R-:W-:Y:S01]  /*0720*/  NOP ;  /* 0x0000000000007918 */ /* 0x01efe20000000000 */
.L_x_3:
[----:B0-----:R-:W-:Y:S05]  /*0730*/  BSYNC B0 ;  /* 0x0000000000007941 */ /* 0x001fea0003800000 */
.L_x_2:
[----:B------:R-:W0:Y:S01]  /*0740*/  SHFL.IDX PT, R5, R0, RZ, 0x1f ;  /* 0x00001fff00057589 */ /* 0x000e2200000e0000 */
[----:B------:R-:W-:Y:S01]  /*0750*/  ELECT P0, URZ, PT ;  /* 0x00000000003f782f */ /* 0x000fe20003800000 */
[----:B------:R-:W-:Y:S01]  /*0760*/  NOP ;  /* 0x0000000000007918 */ /* 0x000fe20000000000 */
[----:B------:R-:W-:Y:S01]  /*0770*/  ELECT P1, URZ, PT ;  /* 0x00000000003f782f */ /* 0x000fe20003820000 */
[----:B------:R-:W1:Y:S01]  /*0780*/  SHFL.IDX PT, R3, R0, RZ, 0x1f ;  /* 0x00001fff00037589 */ /* 0x000e6200000e0000 */
[----:B------:R-:W-:Y:S01]  /*0790*/  UMOV UR4, 0x20 ;  /* 0x0000002000047882 */ /* 0x000fe20000000000 */
[----:B------:R-:W-:Y:S01]  /*07a0*/  UMOV UR12, 0x80 ;  /* 0x00000080000c7882 */ /* 0x000fe20000000000 */
[----:B------:R-:W-:Y:S01]  /*07b0*/  NOP ;  /* 0x0000000000007918 */ /* 0x000fe20000000000 */
[----:B------:R2:W3:Y:S01]  /*07c0*/  SHFL.IDX PT, R0, R2, RZ, 0x1f ;  /* 0x00001fff02007589 */ /* 0x0004e200000e0000 */
[----:B------:R-:W-:Y:S01]  /*07d0*/  ULDC.64 UR50, c[0x0][0x208] ;  /* 0x0000820000327ab9 */ /* 0x000fe20000000a00 */
[----:B0-----:R-:W-:-:S02]  /*07e0*/  ISETP.NE.OR P0, PT, R5, RZ, !P0 ;  /* 0x000000ff0500720c */ /* 0x001fc40004705670 */
[----:B-1----:R-:W-:Y:S02]  /*07f0*/  ISETP.NE.OR P1, PT, R3, RZ, !P1 ;  /* 0x000000ff0300720c */ /* 0x002fe40004f25670 */
[----:B------:R-:W-:-:S04]  /*0800*/  SHF.R.S32.HI R3, RZ, 0x1f, R4 ;  /* 0x0000001fff037819 */ /* 0x000fc80000011404 */
[----:B------:R-:W-:-:S05]  /*0810*/  LEA.HI R3, R3, R4, RZ, 0x7 ;  /* 0x0000000403037211 */ /* 0x000fca00078f38ff */
[----:B------:R-:W-:Y:S01]  /*0820*/  VOTEU.ALL UP0, P0 ;  /* 0x00000000003f7886 */ /* 0x000fe20000000000 */
[----:B------:R-:W-:Y:S01]  /*0830*/  LOP3.LUT R3, R3, 0xffffff80, RZ, 0xc0, !PT ;  /* 0xffffff8003037812 */ /* 0x000fe200078ec0ff */
[----:B------:R-:W-:-:S03]  /*0840*/  VOTEU.ALL UP1, P1 ;  /* 0x00000000003f7886 */ /* 0x000fc60000820000 */
[----:B------:R-:W0:Y:S01]  /*0850*/  @!UP0 S2UR UR7, SR_CgaCtaId ;  /* 0x00000000000789c3 */ /* 0x000e220000008800 */
[----:B------:R-:W-:Y:S01]  /*0860*/  @!UP0 UMOV UR6, 0x400 ;  /* 0x0000040000068882 */ /* 0x000fe20000000000 */
[----:B------:R-:W-:-:S04]  /*0870*/  @!UP0 UIADD3 UR4, -UR4, 0x100000, URZ ;  /* 0x0010000004048890 */ /* 0x000fc8000fffe13f */
[----:B------:R-:W-:Y:S02]  /*0880*/  @!UP0 USHF.L.U32 UR5, UR4, 0xb, URZ ;  /* 0x0000000b04058899 */ /* 0x000fe4000800063f */
[----:B------:R-:W-:Y:S01]  /*0890*/  @!UP0 USHF.L.U32 UR4, UR4, 0x1, URZ ;  /* 0x0000000104048899 */ /* 0x000fe2000800063f */
[----:B------:R-:W-:Y:S01]  /*08a0*/  IMAD.IADD R3, R4, 0x1, -R3 ;  /* 0x0000000104037824 */ /* 0x000fe200078e0a03 */
[----:B------:R-:W-:Y:S01]  /*08b0*/  @!UP1 UMOV UR10, 0x400 ;  /* 0x00000400000a9882 */ /* 0x000fe20000000000 */
[----:B------:R-:W-:Y:S01]  /*08c0*/  VOTEU.ALL UP2, P1 ;  /* 0x00000000003f7886 */ /* 0x000fe20000840000 */
[----:B------:R-:W-:Y:S01]  /*08d0*/  VOTEU.ALL UP3, P1 ;  /* 0x00000000003f7886 */ /* 0x000fe20000860000 */
[----:B------:R-:W-:Y:S01]  /*08e0*/  VOTEU.ALL UP4, P1 ;  /* 0x00000000003f7886 */ /* 0x000fe20000880000 */
[----:B------:R-:W1:Y:S01]  /*08f0*/  @!UP1 S2UR UR11, SR_CgaCtaId ;  /* 0x00000000000b99c3 */ /* 0x000e620000008800 */
[----:B------:R-:W-:Y:S01]  /*0900*/  VOTEU.ALL UP5, P1 ;  /* 0x00000000003f7886 */ /* 0x000fe200008a0000 */
[----:B------:R-:W-:Y:S01]  /*0910*/  ISETP.NE.AND P1, PT, RZ, UR15, PT ;  /* 0x0000000fff007c0c */ /* 0x000fe2000bf25270 */
[----:B0-----:R-:W-:-:S02]  /*0920*/  @!UP0 ULEA UR9, UR7, UR6, 0x18 ;  /* 0x0000000607098291 */ /* 0x001fc4000f8ec03f */
[----:B------:R-:W-:-:S04]  /*0930*/  @!UP1 UIADD3 UR6, -UR12, 0x100000, URZ ;  /* 0x001000000c069890 */ /* 0x000fc8000fffe13f */
[----:B------:R-:W-:Y:S02]  /*0940*/  @!UP1 USHF.L.U32 UR7, UR6, 0xb, URZ ;  /* 0x0000000b06079899 */ /* 0x000fe4000800063f */
[----:B------:R-:W-:Y:S01]  /*0950*/  @!UP1 USHF.L.U32 UR6, UR6, 0x1, URZ ;  /* 0x0000000106069899 */ /* 0x000fe2000800063f */
[----:B------:R-:W-:Y:S01]  /*0960*/  VOTEU.ALL UP0, P0 ;  /* 0x00000000003f7886 */ /* 0x000fe20000000000 */
[----:B-1----:R-:W-:Y:S01]  /*0970*/  @!UP1 ULEA UR10, UR11, UR10, 0x18 ;  /* 0x0000000a0b0a9291 */ /* 0x002fe2000f8ec03f */
[----:B------:R-:W-:Y:S01]  /*0980*/  VOTEU.ALL UP1, P0 ;  /* 0x00000000003f7886 */ /* 0x000fe20000020000 */
[----:B------:R-:W0:Y:S02]  /*0990*/  FENCE.VIEW.ASYNC.S ;  /* 0x00000000000073c6 */ /* 0x000e240000000000 */
[----:B0-----:R-:W0:Y:S02]  /*09a0*/  @!UP0 SYNCS.EXCH.64 URZ, [UR9+0x230], UR4 ;  /* 0x00023004093f85b2 */ /* 0x001e240008000100 */
[----:B------:R1:W0:Y:S01]  /*09b0*/  @!UP1 SYNCS.EXCH.64 URZ, [UR9+0x238], UR4 ;  /* 0x00023804093f95b2 */ /* 0x0002220008000100 */
[----:B------:R-:W-:Y:S01]  /*09c0*/  NOP ;  /* 0x0000000000007918 */ /* 0x000fe20000000000 */
[----:B-1----:R-:W-:-:S02]  /*09d0*/  ULDC.64 UR4, c[0x0][0x598] ;  /* 0x0001660000047ab9 */ /* 0x002fc40000000a00 */
[----:B------:R-:W-:Y:S02]  /*09e0*/  ISETP.NE.U32.AND P0, PT, RZ, UR4, PT ;  /* 0x00000004ff007c0c */ /* 0x000fe4000bf05070 */
[----:B------:R2:W0:Y:S02]  /*09f0*/  @!UP2 SYNCS.EXCH.64 URZ, [UR10+0x210], UR6 ;  /* 0x000210060a3fa5b2 */ /* 0x0004240008000100 */
[----:B------:R-:W-:Y:S01]  /*0a00*/  ISETP.NE.AND.EX P0, PT, RZ, UR5, PT, P0 ;  /* 0x00000005ff007c0c */ /* 0x000fe2000bf05300 */
[----:B------:R2:W0:Y:S01]  /*0a10*/  @!UP3 SYNCS.EXCH.64 URZ, [UR10+0x218], UR6 ;  /* 0x000218060a3fb5b2 */ /* 0x0004220008000100 */
[----:B------:R2:W0:Y:S01]  /*0a20*/  @!UP4 SYNCS.EXCH.64 URZ, [UR10+0x220], UR6 ;  /* 0x000220060a3fc5b2 */ /* 0x0004220008000100 */
[----:B------:R2:W0:Y:S01]  /*0a30*/  @!UP5 SYNCS.EXCH.64 URZ, [UR10+0x228], UR6 ;  /* 0x000228060a3fd5b2 */ /* 0x0004220008000100 */
[----:B------:R-:W-:Y:S01]  /*0a40*/  NOP ;  /* 0x0000000000007918 */ /* 0x000fe20000000000 */
[----:B0-----:R-:W-:Y:S08]  /*0a50*/  BAR.SYNC.DEFER_BLOCKING 0x0 ;  /* 0x0000000000007b1d */ /* 0x001ff00000010000 */
[----:B--23--:R-:W-:Y:S05]  /*0a60*/  @!P0 BRA `(.L_x_4) ;  /* 0x00000000001c8947 */ /* 0x00cfea0003800000 */
[----:B------:R-:W0:Y:S02]  /*0a70*/  LDC.64 R6, c[0x0][0x598] ;  /* 0x00016600ff067b82 */ /* 0x000e240000000a00 */
[----:B0-----:R-:W2:Y:S02]  /*0a80*/  LDG.E.64 R6, desc[UR50][R6.64] ;  /* 0x0000003206067981 */ /* 0x001ea4000c1e1b00 */
[----:B--2---:R-:W-:-:S04]  /*0a90*/  ISETP.NE.U32.AND P0, PT, R6, RZ, PT ;  /* 0x000000ff0600720c */ /* 0x004fc80003f05070 */
[----:B------:R-:W-:-:S13]  /*0aa0*/  ISETP.NE.AND.EX P0, PT, R7, RZ, PT, P0 ;  /* 0x000000ff0700720c */ /* 0x000fda0003f05300 */
[----:B------:R-:W-:Y:S05]  /*0ab0*/  @!P0 BRA `(.L_x_4) ;  /* 0x0000000000088947 */ /* 0x000fea0003800000 */
[----:B------:R1:W5:Y:S01]  /*0ac0*/  LD.E R22, desc[UR50][R6.64] ;  /* 0x0000003206167980 */ /* 0x000362000c101900 */
[----:B------:R-:W-:Y:S05]  /*0ad0*/  BRA `(.L_x_5) ;  /* 0x0000000000247947 */ /* 0x000fea0003800000 */
.L_x_4:
[----:B------:R-:W-:Y:S02]  /*0ae0*/  ULDC.64 UR4, c[0x0][0x588] ;  /* 0x0001620000047ab9 */ /* 0x000fe40000000a00 */
[----:B------:R-:W-:-:S04]  /*0af0*/  ISETP.NE.U32.AND P0, PT, RZ, UR4, PT ;  /* 0x00000004ff007c0c */ /* 0x000fc8000bf05070 */
[----:B------:R-:W-:-:S13]  /*0b00*/  ISETP.NE.AND.EX P0, PT, RZ, UR5, PT, P0 ;  /* 0x00000005ff007c0c */ /* 0x000fda000bf05300 */
[----:B------:R-:W-:Y:S05]  /*0b10*/  @!P0 BRA `(.L_x_6) ;  /* 0x00000000000c8947 */ /* 0x000fea0003800000 */
[----:B------:R-:W0:Y:S02]  /*0b20*/  LDC.64 R22, c[0x0][0x588] ;  /* 0x00016200ff167b82 */ /* 0x000e240000000a00 */
[----:B0-----:R0:W5:Y:S01]  /*0b30*/  LDG.E R22, desc[UR50][R22.64] ;  /* 0x0000003216167981 */ /* 0x001162000c1e1900 */
[----:B------:R-:W-:Y:S05]  /*0b40*/  BRA `(.L_x_5) ;  /* 0x0000000000087947 */ /* 0x000fea0003800000 */
.L_x_6:
[----:B------:R-:W-:Y:S02]  /*0b50*/  ULDC UR4, c[0x0][0x580] ;  /* 0x0001600000047ab9 */ /* 0x000fe40000000800 */
[----:B------:R-:W-:-:S07]  /*0b60*/  IMAD.U32 R22, RZ, RZ, UR4 ;  /* 0x00000004ff167e24 */ /* 0x000fce000f8e00ff */
.L_x_5:
[----:B------:R-:W-:Y:S02]  /*0b70*/  ULDC.64 UR4, c[0x0][0x5a0] ;  /* 0x0001680000047ab9 */ /* 0x000fe40000000a00 */
[----:B------:R-:W-:-:S04]  /*0b80*/  ISETP.NE.U32.AND P0, PT, RZ, UR4, PT ;  /* 0x00000004ff007c0c */ /* 0x000fc8000bf05070 */
[----:B------:R-:W-:-:S13]  /*0b90*/  ISETP.NE.AND.EX P0, PT, RZ, UR5, PT, P0 ;  /* 0x00000005ff007c0c */ /* 0x000fda000bf05300 */
[----:B------:R-:W-:Y:S05]  /*0ba0*/  @!P0 BRA `(.L_x_7) ;  /* 0x00000000001c8947 */ /* 0x000fea0003800000 */
[----:B-1----:R-:W1:Y:S02]  /*0bb0*/  LDC.64 R6, c[0x0][0x5a0] ;  /* 0x00016800ff067b82 */ /* 0x002e640000000a00 */
[----:B-1----:R-:W2:Y:S02]  /*0bc0*/  LDG.E.64 R6, desc[UR50][R6.64] ;  /* 0x0000003206067981 */ /* 0x002ea4000c1e1b00 */
[----:B--2---:R-:W-:-:S04]  /*0bd0*/  ISETP.NE.U32.AND P0, PT, R6, RZ, PT ;  /* 0x000000ff0600720c */ /* 0x004fc80003f05070 */
[----:B------:R-:W-:-:S13]  /*0be0*/  ISETP.NE.AND.EX P0, PT, R7, RZ, PT, P0 ;  /* 0x000000ff0700720c */ /* 0x000fda0003f05300 */
[----:B------:R-:W-:Y:S05]  /*0bf0*/  @!P0 BRA `(.L_x_7) ;  /* 0x0000000000088947 */ /* 0x000fea0003800000 */
[----:B0-----:R2:W5:Y:S01]  /*0c00*/  LD.E R23, desc[UR50][R6.64] ;  /* 0x0000003206177980 */ /* 0x001562000c101900 */
[----:B------:R-:W-:Y:S05]  /*0c10*/  BRA `(.L_x_8) ;  /* 0x0000000000247947 */ /* 0x000fea0003800000 */
.L_x_7:
[----:B------:R-:W-:Y:S02]  /*0c20*/  ULDC.64 UR4, c[0x0][0x590] ;  /* 0x0001640000047ab9 */ /* 0x000fe40000000a00 */
[----:B------:R-:W-:-:S04]  /*0c30*/  ISETP.NE.U32.AND P0, PT, RZ, UR4, PT ;  /* 0x00000004ff007c0c */ /* 0x000fc8000bf05070 */
[----:B------:R-:W-:-:S13]  /*0c40*/  ISETP.NE.AND.EX P0, PT, RZ, UR5, PT, P0 ;  /* 0x00000005ff007c0c */ /* 0x000fda000bf05300 */
[----:B------:R-:W-:Y:S05]  /*0c50*/  @!P0 BRA `(.L_x_9) ;  /* 0x00000000000c8947 */ /* 0x000fea0003800000 */
[----:B-1----:R-:W0:Y:S02]  /*0c60*/  LDC.64 R6, c[0x0][0x590] ;  /* 0x00016400ff067b82 */ /* 0x002e240000000a00 */
[----:B0-----:R0:W5:Y:S01]  /*0c70*/  LDG.E R23, desc[UR50][R6.64] ;  /* 0x0000003206177981 */ /* 0x001162000c1e1900 */
[----:B------:R-:W-:Y:S05]  /*0c80*/  BRA `(.L_x_8) ;  /* 0x0000000000087947 */ /* 0x000fea0003800000 */
.L_x_9:
[----:B------:R-:W-:Y:S02]  /*0c90*/  ULDC UR4, c[0x0][0x584] ;  /* 0x0001610000047ab9 */ /* 0x000fe40000000800 */
[----:B0-----:R-:W-:-:S07]  /*0ca0*/  IMAD.U32 R23, RZ, RZ, UR4 ;  /* 0x00000004ff177e24 */ /* 0x001fce000f8e00ff */
.L_x_8:
[----:B------:R-:W3:Y:S01]  /*0cb0*/  S2UR UR10, SR_CTAID.Y ;  /* 0x00000000000a79c3 */ /* 0x000ee20000002600 */
[----:B------:R-:W-:Y:S01]  /*0cc0*/  ULDC UR5, c[0x0][0x65c] ;  /* 0x0001970000057ab9 */ /* 0x000fe20000000800 */
[----:B------:R-:W-:Y:S01]  /*0cd0*/  UISETP.NE.AND UP0, UPT, UR15, 0x2, UPT ;  /* 0x000000020f00788c */ /* 0x000fe2000bf05270 */
[----:B------:R-:W-:Y:S01]  /*0ce0*/  PRMT R5, RZ, 0x7610, R5 ;  /* 0x00007610ff057816 */ /* 0x000fe20000000005 */
[----:B------:R-:W-:Y:S01]  /*0cf0*/  UISETP.NE.AND UP2, UPT, UR5, 0x1, UPT ;  /* 0x000000010500788c */ /* 0x000fe2000bf45270 */
[----:B------:R-:W-:Y:S02]  /*0d00*/  IMAD.MOV.U32 R18, RZ, RZ, -0x1 ;  /* 0xffffffffff127424 */ /* 0x000fe400078e00ff */
[----:B------:R-:W-:Y:S01]  /*0d10*/  IMAD.MOV.U32 R19, RZ, RZ, -0x1 ;  /* 0xffffffffff137424 */ /* 0x000fe200078e00ff */
[----:B------:R-:W4:Y:S01]  /*0d20*/  S2UR UR4, SR_CTAID.X ;  /* 0x00000000000479c3 */ /* 0x000f220000002500 */
[----:B------:R-:W-:-:S06]  /*0d30*/  UP2UR UR39, UPR, URZ, 0x4 ;  /* 0x000000043f277883 */ /* 0x000fcc0008000000 */
[----:B------:R-:W-:Y:S01]  /*0d40*/  @UP2 ULDC UR12, c[0x0][0x10] ;  /* 0x00000400000c2ab9 */ /* 0x000fe20000000800 */
[----:B------:R-:W-:Y:S01]  /*0d50*/  @UP2 UMOV UR7, URZ ;  /* 0x0000003f00072c82 */ /* 0x000fe20008000000 */
[----:B------:R-:W-:Y:S01]  /*0d60*/  @UP2 UMOV UR5, URZ ;  /* 0x0000003f00052c82 */ /* 0x000fe20008000000 */
[----:B012---:R-:W0:Y:S01]  /*0d70*/  LDC.64 R6, c[0x0][0x650] ;  /* 0x00019400ff067b82 */ /* 0x007e220000000a00 */
[----:B---3--:R-:W-:Y:S02]  /*0d80*/  @UP2 UMOV UR9, UR10 ;  /* 0x0000000a00092c82 */ /* 0x008fe40008000000 */
[----:B------:R-:W-:Y:S01]  /*0d90*/  @UP2 UMOV UR6, UR9 ;  /* 0x0000000900062c82 */ /* 0x000fe20008000000 */
[----:B------:R-:W-:Y:S01]  /*0da0*/  @!UP2 UMOV UR9, UR10 ;  /* 0x0000000a0009ac82 */ /* 0x000fe20008000000 */
[----:B----4-:R-:W-:-:S03]  /*0db0*/  @UP2 UIMAD.WIDE.U32 UR12, UR4, UR12, UR6 ;  /* 0x0000000c040c22a5 */ /* 0x010fc6000f8e0006 */
[----:B------:R-:W-:Y:S01]  /*0dc0*/  @!UP2 ULDC UR6, c[0x0][0xc] ;  /* 0x000003000006aab9 */ /* 0x000fe20000000800 */
[----:B------:R-:W-:Y:S01]  /*0dd0*/  @UP2 UIADD3 UR14, UR13, UR5, URZ ;  /* 0x000000050d0e2290 */ /* 0x000fe2000fffe03f */
[----:B------:R-:W-:Y:S02]  /*0de0*/  ULDC UR10, c[0x0][0xc] ;  /* 0x00000300000a7ab9 */ /* 0x000fe40000000800 */
[----:B------:R-:W-:Y:S01]  /*0df0*/  UMOV UR5, URZ ;  /* 0x0000003f00057c82 */ /* 0x000fe20008000000 */
[----:B------:R-:W-:Y:S01]  /*0e00*/  ULDC UR11, c[0x0][0x10] ;  /* 0x00000400000b7ab9 */ /* 0x000fe20000000800 */
[----:B------:R-:W-:Y:S02]  /*0e10*/  @!UP2 UIMAD.WIDE.U32 UR6, UR6, UR9, UR4 ;  /* 0x000000090606a2a5 */ /* 0x000fe4000f8e0004 */
[----:B------:R-:W-:Y:S01]  /*0e20*/  UIMAD.WIDE.U32 UR10, UR10, UR11, URZ ;  /* 0x0000000b0a0a72a5 */ /* 0x000fe2000f8e003f */
[----:B------:R-:W-:-:S03]  /*0e30*/  ULDC UR13, c[0x0][0x14] ;  /* 0x00000500000d7ab9 */ /* 0x000fc60000000800 */
[----:B------:R-:W-:Y:S02]  /*0e40*/  UIMAD.WIDE.U32 UR36, UR10, UR13, URZ ;  /* 0x0000000d0a2472a5 */ /* 0x000fe4000f8e003f */
[----:B------:R-:W-:Y:S01]  /*0e50*/  UIMAD UR40, UR11, UR13, URZ ;  /* 0x0000000d0b2872a4 */ /* 0x000fe2000f8e023f */
[----:B------:R-:W-:Y:S01]  /*0e60*/  @!UP2 UMOV UR12, UR6 ;  /* 0x00000006000cac82 */ /* 0x000fe20008000000 */
[----:B------:R-:W-:Y:S02]  /*0e70*/  @!UP2 UMOV UR14, UR7 ;  /* 0x00000007000eac82 */ /* 0x000fe40008000000 */
[----:B------:R-:W-:Y:S02]  /*0e80*/  UIADD3 UR40, UR37, UR40, URZ ;  /* 0x0000002825287290 */ /* 0x000fe4000fffe03f */
[----:B------:R-:W-:-:S04]  /*0e90*/  UIADD3 UR6, UP1, UR12, UR36, URZ ;  /* 0x000000240c067290 */ /* 0x000fc8000ff3e03f */
[----:B------:R-:W-:Y:S02]  /*0ea0*/  UIADD3.X UR7, UR14, UR40, URZ, UP1, !UPT ;  /* 0x000000280e077290 */ /* 0x000fe40008ffe43f */
[----:B------:R-:W-:Y:S02]  /*0eb0*/  USEL UR6, UR6, UR12, !UP0 ;  /* 0x0000000c06067287 */ /* 0x000fe4000c000000 */
[----:B------:R-:W-:-:S04]  /*0ec0*/  USEL UR7, UR7, UR14, !UP0 ;  /* 0x0000000e07077287 */ /* 0x000fc8000c000000 */
[----:B0-----:R-:W-:Y:S01]  /*0ed0*/  ISETP.LE.U32.AND P0, PT, R6, UR6, PT ;  /* 0x0000000606007c0c */ /* 0x001fe2000bf03070 */
[----:B------:R-:W-:Y:S02]  /*0ee0*/  IMAD.U32 R16, RZ, RZ, UR6 ;  /* 0x00000006ff107e24 */ /* 0x000fe4000f8e00ff */
[----:B------:R-:W-:Y:S02]  /*0ef0*/  IMAD.U32 R2, RZ, RZ, UR7 ;  /* 0x00000007ff027e24 */ /* 0x000fe4000f8e00ff */
[----:B------:R-:W-:-:S03]  /*0f00*/  IMAD.U32 R17, RZ, RZ, UR7 ;  /* 0x00000007ff117e24 */ /* 0x000fc6000f8e00ff */
[----:B------:R-:W-:Y:S01]  /*0f10*/  ISETP.GE.U32.AND.EX P0, PT, R2, R7, PT, P0 ;  /* 0x000000070200720c */ /* 0x000fe20003f06100 */
[----:B------:R-:W-:-:S12]  /*0f20*/  IMAD.MOV.U32 R2, RZ, RZ, -0x1 ;  /* 0xffffffffff027424 */ /* 0x000fd800078e00ff */
[----:B------:R-:W-:Y:S05]  /*0f30*/  @P0 BRA `(.L_x_10) ;  /* 0x00000004008c0947 */ /* 0x000fea0003800000 */
[----:B------:R-:W-:Y:S01]  /*0f40*/  I2FP.F32.U32 R2, UR4 ;  /* 0x0000000400027c45 */ /* 0x000fe20008201000 */
[----:B------:R-:W-:Y:S01]  /*0f50*/  ULDC.64 UR16, c[0x0][0x628] ;  /* 0x00018a0000107ab9 */ /* 0x000fe20000000a00 */
[----:B------:R-:W-:Y:S01]  /*0f60*/  ULDC UR6, c[0x0][0x150] ;  /* 0x0000540000067ab9 */ /* 0x000fe20000000800 */
[----:B------:R-:W-:Y:S01]  /*0f70*/  ISETP.NE.U32.AND P0, PT, RZ, UR16, PT ;  /* 0x00000010ff007c0c */ /* 0x000fe2000bf05070 */
[----:B------:R-:W-:Y:S01]  /*0f80*/  ULDC UR15, c[0x0][0x630] ;  /* 0x00018c00000f7ab9 */ /* 0x000fe20000000800 */
[----:B------:R-:W-:Y:S01]  /*0f90*/  FMUL R2, R2, UR6 ;  /* 0x0000000602027c20 */ /* 0x000fe20008400000 */
[----:B------:R-:W-:Y:S01]  /*0fa0*/  R2UR UR19, R16 ;  /* 0x00000000101372ca */ /* 0x000fe200000e0000 */
[----:B------:R-:W-:Y:S01]  /*0fb0*/  ULDC UR21, c[0x0][0x154] ;  /* 0x0000550000157ab9 */ /* 0x000fe20000000800 */
[----:B------:R-:W-:Y:S01]  /*0fc0*/  ISETP.NE.AND.EX P0, PT, RZ, UR17, PT, P0 ;  /* 0x00000011ff007c0c */ /* 0x000fe2000bf05300 */
[----:B------:R0:W1:Y:S01]  /*0fd0*/  F2I.U32.TRUNC.NTZ R5, R2 ;  /* 0x0000000200057305 */ /* 0x000062000020f000 */
[----:B------:R-:W-:-:S02]  /*0fe0*/  R2UR UR20, R17 ;  /* 0x00000000111472ca */ /* 0x000fc400000e0000 */
[----:B------:R-:W-:Y:S02]  /*0ff0*/  R2UR UR6, R16 ;  /* 0x00000000100672ca */ /* 0x000fe400000e0000 */
[----:B------:R-:W-:-:S07]  /*1000*/  R2UR UR7, R17 ;  /* 0x00000000110772ca */ /* 0x000fce00000e0000 */
[----:B0-----:R-:W-:Y:S08]  /*1010*/  @!P0 BRA `(.L_x_11) ;  /* 0x0000000000308947 */ /* 0x001ff00003800000 */
[----:B------:R-:W-:Y:S01]  /*1020*/  R2UR UR6, R16 ;  /* 0x00000000100672ca */ /* 0x000fe200000e0000 */
[----:B------:R-:W-:Y:S01]  /*1030*/  ULDC UR12, c[0x0][0x634] ;  /* 0x00018d00000c7ab9 */ /* 0x000fe20000000800 */
[----:B------:R-:W-:-:S11]  /*1040*/  R2UR UR14, R17 ;  /* 0x00000000110e72ca */ /* 0x000fd600000e0000 */
[----:B------:R-:W-:-:S04]  /*1050*/  UIADD3 UR12, UP1, UR6, UR12, URZ ;  /* 0x0000000c060c7290 */ /* 0x000fc8000ff3e03f */
[----:B------:R-:W-:-:S04]  /*1060*/  UIADD3.X UR14, URZ, UR14, URZ, UP1, !UPT ;  /* 0x0000000e3f0e7290 */ /* 0x000fc80008ffe43f */
[----:B------:R-:W-:-:S04]  /*1070*/  UIMAD.WIDE.U32 UR6, UR14, UR16, URZ ;  /* 0x000000100e0672a5 */ /* 0x000fc8000f8e003f */
[----:B------:R-:W-:Y:S02]  /*1080*/  UIMAD.WIDE.U32 UR10, UP1, UR12, UR17, UR6 ;  /* 0x000000110c0a72a5 */ /* 0x000fe4000f820006 */
[----:B------:R-:W-:Y:S02]  /*1090*/  UIMAD.WIDE.U32 UR6, UR12, UR16, URZ ;  /* 0x000000100c0672a5 */ /* 0x000fe4000f8e003f */
[----:B------:R-:W-:Y:S02]  /*10a0*/  UIADD3.X UR13, URZ, URZ, URZ, UP1, !UPT ;  /* 0x0000003f3f0d7290 */ /* 0x000fe40008ffe43f */
[----:B------:R-:W-:Y:S01]  /*10b0*/  UIADD3 URZ, UP1, UR7, UR10, URZ ;  /* 0x0000000a073f7290 */ /* 0x000fe2000ff3e03f */
[----:B------:R-:W-:-:S03]  /*10c0*/  UMOV UR12, UR11 ;  /* 0x0000000b000c7c82 */ /* 0x000fc60008000000 */
[----:B------:R-:W-:-:S12]  /*10d0*/  UIMAD.WIDE.U32.X UR6, UR14, UR17, UR12, UP1 ;  /* 0x000000110e0672a5 */ /* 0x000fd800088e040c */
.L_x_11:
[----:B------:R-:W-:Y:S01]  /*10e0*/  USHF.R.U64 UR5, UR6, UR15, UR7 ;  /* 0x0000000f06057299 */ /* 0x000fe20008001207 */
[----:B------:R-:W-:Y:S01]  /*10f0*/  I2FP.F32.U32 R2, UR9 ;  /* 0x0000000900027c45 */ /* 0x000fe20008201000 */
[----:B------:R-:W-:Y:S01]  /*1100*/  USHF.R.U32.HI UR6, URZ, UR15, UR7 ;  /* 0x0000000f3f067299 */ /* 0x000fe20008011607 */
[----:B-1----:R-:W-:Y:S01]  /*1110*/  R2UR UR14, R5 ;  /* 0x00000000050e72ca */ /* 0x002fe200000e0000 */
[----:B------:R-:W-:Y:S02]  /*1120*/  UIADD3 UR17, UP1, URZ, -UR5, URZ ;  /* 0x800000053f117290 */ /* 0x000fe4000ff3e03f */
[----:B------:R-:W-:Y:S01]  /*1130*/  FMUL R2, R2, UR21 ;  /* 0x0000001502027c20 */ /* 0x000fe20008400000 */
[----:B------:R-:W-:Y:S01]  /*1140*/  ULDC.64 UR10, c[0x0][0x620] ;  /* 0x00018800000a7ab9 */ /* 0x000fe20000000a00 */
[----:B------:R-:W-:Y:S01]  /*1150*/  UIADD3.X UR6, URZ, ~UR6, URZ, UP1, !UPT ;  /* 0x800000063f067290 */ /* 0x000fe20008ffe43f */
[----:B------:R-:W-:Y:S01]  /*1160*/  UMOV UR12, UR19 ;  /* 0x00000013000c7c82 */ /* 0x000fe20008000000 */
[----:B------:R-:W-:-:S02]  /*1170*/  UMOV UR13, UR20 ;  /* 0x00000014000d7c82 */ /* 0x000fc40008000000 */
[----:B------:R-:W-:Y:S01]  /*1180*/  UIMAD UR6, UR6, UR10, URZ ;  /* 0x0000000a060672a4 */ /* 0x000fe2000f8e023f */
[----:B------:R-:W0:Y:S01]  /*1190*/  F2I.U32.TRUNC.NTZ R2, R2 ;  /* 0x0000000200027305 */ /* 0x000e22000020f000 */
[----:B------:R-:W-:Y:S02]  /*11a0*/  UIMAD.WIDE.U32 UR12, UR17, UR10, UR12 ;  /* 0x0000000a110c72a5 */ /* 0x000fe4000f8e000c */
[----:B------:R-:W-:Y:S01]  /*11b0*/  UIMAD UR17, UR17, UR11, UR6 ;  /* 0x0000000b111172a4 */ /* 0x000fe2000f8e0206 */
[----:B------:R-:W-:Y:S01]  /*11c0*/  ULDC UR24, c[0x0][0x658] ;  /* 0x0001960000187ab9 */ /* 0x000fe20000000800 */
[----:B------:R-:W-:Y:S02]  /*11d0*/  UMOV UR22, 0xffffffff ;  /* 0xffffffff00167882 */ /* 0x000fe40000000000 */
[----:B------:R-:W-:Y:S01]  /*11e0*/  UIADD3 UR17, UR13, UR17, URZ ;  /* 0x000000110d117290 */ /* 0x000fe2000fffe03f */
[----:B------:R-:W-:Y:S01]  /*11f0*/  ULDC UR19, c[0x0][0x618] ;  /* 0x0001860000137ab9 */ /* 0x000fe20000000800 */
[----:B------:R-:W-:Y:S01]  /*1200*/  ULDC.64 UR6, c[0x0][0x640] ;  /* 0x0001900000067ab9 */ /* 0x000fe20000000a00 */
[----:B------:R-:W-:Y:S01]  /*1210*/  USHF.L.U32 UR13, UR22, UR24, URZ ;  /* 0x00000018160d7299 */ /* 0x000fe2000800063f */
[----:B------:R-:W-:Y:S01]  /*1220*/  ISETP.NE.U32.AND P0, PT, RZ, UR6, PT ;  /* 0x00000006ff007c0c */ /* 0x000fe2000bf05070 */
[----:B------:R-:W-:-:S02]  /*1230*/  USHF.R.U64 UR22, UR12, UR19, UR17 ;  /* 0x000000130c167299 */ /* 0x000fc40008001211 */
[----:B------:R-:W-:Y:S01]  /*1240*/  USHF.R.U32.HI UR12, URZ, UR19, UR17 ;  /* 0x000000133f0c7299 */ /* 0x000fe20008011611 */
[----:B0-----:R-:W-:Y:S01]  /*1250*/  R2UR UR16, R2 ;  /* 0x00000000021072ca */ /* 0x001fe200000e0000 */
[----:B------:R-:W-:Y:S01]  /*1260*/  ULDC UR21, c[0x0][0x608] ;  /* 0x0001820000157ab9 */ /* 0x000fe20000000800 */
[----:B------:R-:W-:Y:S01]  /*1270*/  ISETP.NE.AND.EX P0, PT, RZ, UR7, PT, P0 ;  /* 0x00000007ff007c0c */ /* 0x000fe2000bf05300 */
[----:B------:R-:W-:Y:S02]  /*1280*/  USHF.R.U64 UR26, UR22, UR21, UR12 ;  /* 0x00000015161a7299 */ /* 0x000fe4000800120c */
[----:B------:R-:W-:Y:S01]  /*1290*/  USHF.R.U32.HI UR12, URZ, UR21, UR12 ;  /* 0x000000153f0c7299 */ /* 0x000fe2000801160c */
[----:B------:R-:W-:Y:S01]  /*12a0*/  UMOV UR20, 0x1 ;  /* 0x0000000100147882 */ /* 0x000fe20000000000 */
[----:B------:R-:W-:Y:S02]  /*12b0*/  UIADD3 UR14, -UR14, URZ, URZ ;  /* 0x0000003f0e0e7290 */ /* 0x000fe4000fffe13f */
[----:B------:R-:W-:-:S02]  /*12c0*/  USHF.R.U64 UR27, UR26, UR24, UR12 ;  /* 0x000000181a1b7299 */ /* 0x000fc4000800120c */
[----:B------:R-:W-:Y:S01]  /*12d0*/  USHF.L.U32 UR19, UR20, UR24, URZ ;  /* 0x0000001814137299 */ /* 0x000fe2000800063f */
[----:B------:R-:W-:Y:S01]  /*12e0*/  ULDC UR15, c[0x0][0x144] ;  /* 0x00005100000f7ab9 */ /* 0x000fe20000000800 */
[----:B------:R-:W-:Y:S01]  /*12f0*/  ULDC UR10, c[0x0][0x600] ;  /* 0x00018000000a7ab9 */ /* 0x000fe20000000800 */
[----:B------:R-:W-:Y:S02]  /*1300*/  ULOP3.LUT UR20, URZ, UR13, URZ, 0x33, !UPT ;  /* 0x0000000d3f147292 */ /* 0x000fe4000f8e333f */
[----:B------:R-:W-:Y:S02]  /*1310*/  USHF.R.U32.HI UR13, URZ, UR24, UR12 ;  /* 0x000000183f0d7299 */ /* 0x000fe4000801160c */
[----:B------:R-:W-:Y:S02]  /*1320*/  UIADD3 UR11, UR10, -0x1, URZ ;  /* 0xffffffff0a0b7890 */ /* 0x000fe4000fffe03f */
[----:B------:R-:W-:Y:S02]  /*1330*/  UIADD3 UR23, -UR16, URZ, URZ ;  /* 0x0000003f10177290 */ /* 0x000fe4000fffe13f */
[----:B------:R-:W-:Y:S01]  /*1340*/  UIMAD UR4, UR15, UR14, UR4 ;  /* 0x0000000e0f0472a4 */ /* 0x000fe2000f8e0204 */
[----:B------:R-:W-:Y:S01]  /*1350*/  ULDC UR28, c[0x0][0x148] ;  /* 0x00005200001c7ab9 */ /* 0x000fe20000000800 */
[----:B------:R-:W-:Y:S01]  /*1360*/  ULDC UR24, c[0x0][0x648] ;  /* 0x0001920000187ab9 */ /* 0x000fe20000000800 */
[----:B------:R-:W-:Y:S01]  /*1370*/  ULDC UR25, c[0x0][0x638] ;  /* 0x00018e0000197ab9 */ /* 0x000fe20000000800 */
[----:B------:R-:W-:Y:S01]  /*1380*/  UMOV UR12, UR27 ;  /* 0x0000001b000c7c82 */ /* 0x000fe20008000000 */
[----:B------:R-:W-:Y:S07]  /*1390*/  @!P0 BRA `(.L_x_12) ;  /* 0x0000000000308947 */ /* 0x000fee0003800000 */
[----:B------:R-:W-:Y:S02]  /*13a0*/  ULDC UR16, c[0x0][0x64c] ;  /* 0x0001930000107ab9 */ /* 0x000fe40000000800 */
        /* <DEDUP_REMOVED lines=8> */
[----:B------:R-:W-:-:S07]  /*1430*/  UIMAD.WIDE.U32.X UR6, UR21, UR7, UR16, UP1 ;  /* 0x00000007150672a5 */ /* 0x000fce00088e0410 */
[----:B------:R-:W-:Y:S01]  /*1440*/  UMOV UR12, UR6 ;  /* 0x00000006000c7c82 */ /* 0x000fe20008000000 */
[----:B------:R-:W-:-:S05]  /*1450*/  UMOV UR13, UR7 ;  /* 0x00000007000d7c82 */ /* 0x000fca0008000000 */
.L_x_12:
[----:B------:R-:W-:Y:S01]  /*1460*/  UISETP.NE.AND UP1, UPT, UR39, URZ, UPT ;  /* 0x0000003f2700728c */ /* 0x000fe2000bf25270 */
[----:B------:R-:W-:Y:S01]  /*1470*/  IMAD.MOV.U32 R5, RZ, RZ, 0x1 ;  /* 0x00000001ff057424 */ /* 0x000fe200078e00ff */
[----:B------:R-:W-:Y:S01]  /*1480*/  USHF.R.U64 UR6, UR12, UR24, UR13 ;  /* 0x000000180c067299 */ /* 0x000fe2000800120d */
[----:B------:R-:W-:Y:S01]  /*1490*/  IMAD.U32 R19, RZ, RZ, UR5 ;  /* 0x00000005ff137e24 */ /* 0x000fe2000f8e00ff */
[----:B------:R-:W-:Y:S02]  /*14a0*/  ULOP3.LUT UR20, UR26, UR20, URZ, 0xc0, !UPT ;  /* 0x000000141a147292 */ /* 0x000fe4000f8ec03f */
[----:B------:R-:W-:Y:S02]  /*14b0*/  UIADD3 UR7, -UR6, URZ, URZ ;  /* 0x0000003f06077290 */ /* 0x000fe4000fffe13f */
[----:B------:R-:W-:Y:S02]  /*14c0*/  UIMAD UR19, UR19, UR6, UR20 ;  /* 0x00000006131372a4 */ /* 0x000fe4000f8e0214 */
[----:B------:R-:W-:-:S02]  /*14d0*/  ULOP3.LUT UR11, UR22, UR11, URZ, 0xc0, !UPT ;  /* 0x0000000b160b7292 */ /* 0x000fc4000f8ec03f */
[----:B------:R-:W-:Y:S02]  /*14e0*/  @UP1 UIMAD UR4, UR28, UR23, UR9 ;  /* 0x000000171c0412a4 */ /* 0x000fe4000f8e0209 */
[----:B------:R-:W-:-:S03]  /*14f0*/  UIMAD UR6, UR7, UR25, UR27 ;  /* 0x00000019070672a4 */ /* 0x000fc6000f8e021b */
[----:B------:R-:W-:Y:S01]  /*1500*/  ULDC UR7, c[0x0][0x610] ;  /* 0x0001840000077ab9 */ /* 0x000fe20000000800 */
[----:B------:R-:W-:Y:S02]  /*1510*/  UIMAD UR6, UR6, UR10, UR11 ;  /* 0x0000000a060672a4 */ /* 0x000fe4000f8e020b */
[----:B------:R-:W-:-:S04]  /*1520*/  UIMAD UR4, UR19, UR7, UR4 ;  /* 0x00000007130472a4 */ /* 0x000fc8000f8e0204 */
[----:B------:R-:W-:Y:S02]  /*1530*/  USEL UR7, UR6, UR4, !UP1 ;  /* 0x0000000406077287 */ /* 0x000fe4000c800000 */
[----:B------:R-:W-:-:S04]  /*1540*/  USEL UR4, UR4, UR6, !UP1 ;  /* 0x0000000604047287 */ /* 0x000fc8000c800000 */
[----:B------:R-:W-:Y:S02]  /*1550*/  IMAD.U32 R2, RZ, RZ, UR7 ;  /* 0x00000007ff027e24 */ /* 0x000fe4000f8e00ff */
[----:B------:R-:W-:-:S07]  /*1560*/  IMAD.U32 R18, RZ, RZ, UR4 ;  /* 0x00000004ff127e24 */ /* 0x000fce000f8e00ff */
.L_x_10:
[----:B------:R-:W-:Y:S02]  /*1570*/  ULDC UR4, c[0x0][0x28c] ;  /* 0x0000a30000047ab9 */ /* 0x000fe40000000800 */
[----:B------:R-:W-:-:S04]  /*1580*/  UIADD3 UR4, UR4, 0xf, URZ ;  /* 0x0000000f04047890 */ /* 0x000fc8000fffe03f */
[----:B------:R-:W-:-:S04]  /*1590*/  USHF.R.S32.HI UR5, URZ, 0x1f, UR4 ;  /* 0x0000001f3f057899 */ /* 0x000fc80008011404 */
[----:B------:R-:W-:-:S04]  /*15a0*/  ULEA.HI UR5, UR5, UR4, URZ, 0x4 ;  /* 0x0000000405057291 */ /* 0x000fc8000f8f203f */
[----:B------:R-:W-:Y:S01]  /*15b0*/  USHF.R.S32.HI UR38, URZ, 0x4, UR5 ;  /* 0x000000043f267899 */ /* 0x000fe20008011405 */
[----:B------:R-:W-:Y:S11]  /*15c0*/  @!P1 BRA `(.L_x_13) ;  /* 0x00000064007c9947 */ /* 0x000ff60003800000 */
[----:B------:R-:W-:-:S06]  /*15d0*/  UISETP.GT.U32.AND UP1, UPT, UR18, 0x1, UPT ;  /* 0x000000011200788c */ /* 0x000fcc000bf24070 */
[----:B------:R-:W-:-:S13]  /*15e0*/  PLOP3.LUT P0, PT, PT, PT, UP1, 0x80, 0x0 ;  /* 0x000000000000781c */ /* 0x000fda0003f0f018 */
[----:B------:R-:W-:Y:S05]  /*15f0*/  @P0 EXIT ;  /* 0x000000000000094d */ /* 0x000fea0003800000 */
.L_x_14:
[----:B------:R-:W-:-:S08]  /*1600*/  NOP ;  /* 0x0000000000007918 */ /* 0x000fd00000000000 */
[----:B------:R-:W0:Y:S02]  /*1610*/  USETMAXREG.TRY_ALLOC.CTAPOOL UP1, 0xe8 ;  /* 0x000000e8000079c8 */ /* 0x000e240008020600 */
[----:B0-----:R-:W-:-:S13]  /*1620*/  PLOP3.LUT P0, PT, PT, PT, UP1, 0x80, 0x0 ;  /* 0x000000000000781c */ /* 0x001fda0003f0f018 */
[----:B------:R-:W-:Y:S05]  /*1630*/  @!P0 BRA `(.L_x_14) ;  /* 0xfffffffc00f08947 */ /* 0x000fea000383ffff */
[----:B------:R-:W-:-:S13]  /*1640*/  LOP3.LUT P0, RZ, R5, 0xff, RZ, 0xc0, !PT ;  /* 0x000000ff05ff7812 */ /* 0x000fda000780c0ff */
[----:B------:R-:W-:Y:S05]  /*1650*/  @!P0 EXIT ;  /* 0x000000000000894d */ /* 0x000fea0003800000 */
[----:B------:R-:W0:Y:S01]  /*1660*/  S2UR UR5, SR_CgaCtaId ;  /* 0x00000000000579c3 */ /* 0x000e220000008800 */
[----:B------:R-:W-:Y:S01]  /*1670*/  VIADD R6, R0, 0xffffffff ;  /* 0xffffffff00067836 */ /* 0x000fe20000000000 */
[----:B------:R-:W-:Y:S01]  /*1680*/  SHF.R.S32.HI R4, RZ, 0x1f, R3 ;  /* 0x0000001fff047819 */ /* 0x000fe20000011403 */
[----:B------:R-:W-:Y:S01]  /*1690*/  UMOV UR44, 0x400 ;  /* 0x00000400002c7882 */ /* 0x000fe20000000000 */
[----:B------:R-:W-:Y:S02]  /*16a0*/  USHF.R.U32.HI UR4, URZ, 0x5, UR38 ;  /* 0x000000053f047899 */ /* 0x000fe40008011626 */
[----:B------:R-:W-:Y:S01]  /*16b0*/  R2UR UR46, R6 ;  /* 0x00000000062e72ca */ /* 0x000fe200000e0000 */
[----:B------:R-:W-:Y:S01]  /*16c0*/  ULOP3.LUT UR45, UR38, 0x1f, URZ, 0xc0, !UPT ;  /* 0x0000001f262d7892 */ /* 0x000fe2000f8ec03f */
[CC--:B------:R-:W-:Y:S01]  /*16d0*/  LEA.HI R0, R4.reuse, R3.reuse, RZ, 0x2 ;  /* 0x0000000304007211 */ /* 0x0c0fe200078f10ff */
[----:B------:R-:W-:Y:S01]  /*16e0*/  UISETP.LT.AND UP1, UPT, UR38, 0x1, UPT ;  /* 0x000000012600788c */ /* 0x000fe2000bf21270 */
[----:B------:R-:W-:Y:S01]  /*16f0*/  LEA.HI R4, R4, R3, RZ, 0x5 ;  /* 0x0000000304047211 */ /* 0x000fe200078f28ff */
[----:B------:R-:W-:Y:S01]  /*1700*/  ULOP3.LUT UR4, UR4, 0x1, URZ, 0xc0, !UPT ;  /* 0x0000000104047892 */ /* 0x000fe2000f8ec03f */
[--C-:B------:R-:W-:Y:S01]  /*1710*/  SHF.R.S32.HI R104, RZ, 0x2, R0.reuse ;  /* 0x00000002ff687819 */ /* 0x100fe20000011400 */
[----:B------:R-:W-:Y:S01]  /*1720*/  ULDC UR6, c[0x0][0x284] ;  /* 0x0000a10000067ab9 */ /* 0x000fe20000000800 */
[----:B------:R-:W-:Y:S01]  /*1730*/  SHF.R.S32.HI R5, RZ, 0x1f, R0 ;  /* 0x0000001fff057819 */ /* 0x000fe20000011400 */
[----:B------:R-:W-:Y:S01]  /*1740*/  USEL UR45, UR45, URZ, !UP0 ;  /* 0x0000003f2d2d7287 */ /* 0x000fe2000c000000 */
[----:B------:R-:W-:Y:S01]  /*1750*/  LOP3.LUT R106, R0, 0xfffffffc, RZ, 0xc0, !PT ;  /* 0xfffffffc006a7812 */ /* 0x000fe200078ec0ff */
[----:B------:R-:W-:Y:S01]  /*1760*/  USEL UR48, UR38, 0x1, UP1 ;  /* 0x0000000126307887 */ /* 0x000fe20008800000 */
[----:B------:R-:W-:Y:S01]  /*1770*/  LEA.HI R5, R5, R104, RZ, 0x3 ;  /* 0x0000006805057211 */ /* 0x000fe200078f18ff */
[----:B------:R-:W-:Y:S01]  /*1780*/  USHF.L.U32 UR46, UR46, 0x3, URZ ;  /* 0x000000032e2e7899 */ /* 0x000fe2000800063f */
[----:B------:R-:W-:Y:S01]  /*1790*/  ISETP.NE.AND P0, PT, R6, RZ, PT ;  /* 0x000000ff0600720c */ /* 0x000fe20003f05270 */
[----:B------:R-:W-:Y:S01]  /*17a0*/  UISETP.EQ.U32.AND UP0, UPT, UR4, 0x1, !UP0 ;  /* 0x000000010400788c */ /* 0x000fe2000c702070 */
[----:B------:R-:W-:Y:S01]  /*17b0*/  LOP3.LUT R5, R5, 0xfffffff8, RZ, 0xc0, !PT ;  /* 0xfffffff805057812 */ /* 0x000fe200078ec0ff */
[----:B------:R-:W-:Y:S01]  /*17c0*/  IMAD.IADD R106, R3, 0x1, -R106 ;  /* 0x00000001036a7824 */ /* 0x000fe200078e0a6a */
[----:B0-----:R-:W-:Y:S01]  /*17d0*/  ULEA UR44, UR5, UR44, 0x18 ;  /* 0x0000002c052c7291 */ /* 0x001fe2000f8ec03f */
[----:B------:R-:W-:Y:S01]  /*17e0*/  IMAD.U32 R108, RZ, RZ, UR46 ;  /* 0x0000002eff6c7e24 */ /* 0x000fe2000f8e00ff */
[----:B------:R-:W-:Y:S01]  /*17f0*/  SEL R116, RZ, 0x1, P0 ;  /* 0x00000001ff747807 */ /* 0x000fe20000000000 */
[----:B------:R-:W-:Y:S01]  /*1800*/  IMAD.IADD R104, R104, 0x1, -R5 ;  /* 0x0000000168687824 */ /* 0x000fe200078e0a05 */
[----:B------:R-:W-:Y:S01]  /*1810*/  UIADD3 UR47, UR44, 0x210, URZ ;  /* 0x000002102c2f7890 */ /* 0x000fe2000fffe03f */
[----:B------:R-:W-:Y:S01]  /*1820*/  SHF.R.S32.HI R5, RZ, 0x5, R4 ;  /* 0x00000005ff057819 */ /* 0x000fe20000011404 */
[----:B------:R-:W-:Y:S01]  /*1830*/  ULOP3.LUT UR42, UR41, 0x1, URZ, 0xfc, !UPT ;  /* 0x00000001292a7892 */ /* 0x000fe2000f8efc3f */
[C---:B------:R-:W-:Y:S01]  /*1840*/  LOP3.LUT R110, R108.reuse, 0x8, RZ, 0xc0, !PT ;  /* 0x000000086c6e7812 */ /* 0x040fe200078ec0ff */
[----:B------:R-:W-:Y:S01]  /*1850*/  USHF.L.U32 UR43, UR38, 0x1, URZ ;  /* 0x00000001262b7899 */ /* 0x000fe2000800063f */
[--C-:B------:R-:W-:Y:S01]  /*1860*/  SHF.R.S32.HI R105, RZ, 0x1f, R104.reuse ;  /* 0x0000001fff697819 */ /* 0x100fe20000011468 */
[C-C-:B------:R-:W-:Y:S01]  /*1870*/  IMAD R111, R5.reuse, -0x10, -R104.reuse ;  /* 0xfffffff0056f7824 */ /* 0x140fe200078e0a68 */
[----:B------:R-:W-:Y:S01]  /*1880*/  LOP3.LUT R108, R108, 0x8, RZ, 0xc, !PT ;  /* 0x000000086c6c7812 */ /* 0x000fe200078e0cff */
[----:B------:R-:W-:Y:S01]  /*1890*/  IMAD.U32 R107, RZ, RZ, UR47 ;  /* 0x0000002fff6b7e24 */ /* 0x000fe2000f8e00ff */
[----:B------:R-:W-:Y:S01]  /*18a0*/  LOP3.LUT R110, R110, 0x18, RZ, 0x3c, !PT ;  /* 0x000000186e6e7812 */ /* 0x000fe200078e3cff */
[----:B------:R-:W-:Y:S01]  /*18b0*/  IMAD.WIDE R104, R5, 0x10, R104 ;  /* 0x0000001005687825 */ /* 0x000fe200078e0268 */
[----:B------:R-:W-:-:S02]  /*18c0*/  UIADD3 UR48, -UR48, UR38, URZ ;  /* 0x0000002630307290 */ /* 0x000fc4000fffe13f */
[----:B------:R-:W-:Y:S01]  /*18d0*/  USEL UR49, URZ, 0x1, !UP0 ;  /* 0x000000013f317887 */ /* 0x000fe2000c000000 */
[----:B------:R-:W-:Y:S02]  /*18e0*/  VIADD R109, R107, UR46 ;  /* 0x0000002e6b6d7c36 */ /* 0x000fe40008000000 */
[----:B------:R-:W-:-:S09]  /*18f0*/  VIADD R111, R111, UR6 ;  /* 0x000000066f6f7c36 */ /* 0x000fd20008000000 */
.L_x_194:
[----:B------:R-:W-:Y:S01]  /*1900*/  SHF.L.U32 R0, R116, 0x1f, RZ ;  /* 0x0000001f74007819 */ /* 0x000fe200000006ff */
[----:B------:R-:W-:Y:S02]  /*1910*/  ULDC UR4, c[0x0][0x28c] ;  /* 0x0000a30000047ab9 */ /* 0x000fe40000000800 */
[----:B------:R-:W-:Y:S01]  /*1920*/  ISETP.LT.AND P1, PT, RZ, UR4, PT ;  /* 0x00000004ff007c0c */ /* 0x000fe2000bf21270 */
[----:B0-----:R-:W0:Y:S02]  /*1930*/  SYNCS.PHASECHK.TRANS64.TRYWAIT P0, [R107+UR46], R0 ;  /* 0x000000006b0075a7 */ /* 0x001e24000800016e */
[----:B0-----:R-:W-:Y:S10]  /*1940*/  @!P0 BRA `(.L_x_15) ;  /* 0x0000008000808947 */ /* 0x001ff40003800000 */
.L_x_244:
[----:B------:R-:W-:Y:S05]  /*1950*/  @P1 BRA `(.L_x_16) ;  /* 0x0000000000401947 */ /* 0x000fea0003800000 */
[----:B0-----:R-:W-:Y:S01]  /*1960*/  MOV R0, 0x0 ;  /* 0x0000000000007802 */ /* 0x001fe20000000f00 */
[----:B------:R-:W-:Y:S01]  /*1970*/  ULDC.64 UR4, c[0x4][0x68] ;  /* 0x01001a0000047ab9 */ /* 0x000fe20000000a00 */
[----:B------:R-:W-:Y:S01]  /*1980*/  ULDC.64 UR6, c[0x4][0x8] ;  /* 0x0100020000067ab9 */ /* 0x000fe20000000a00 */
[----:B------:R-:W-:Y:S01]  /*1990*/  IMAD.U32 R4, RZ, RZ, UR4 ;  /* 0x00000004ff047e24 */ /* 0x000fe2000f8e00ff */
[----:B------:R0:W1:Y:S01]  /*19a0*/  LDC.64 R14, c[0x4][R0] ;  /* 0x01000000000e7b82 */ /* 0x0000620000000a00 */
[----:B------:R-:W-:Y:S01]  /*19b0*/  IMAD.U32 R5, RZ, RZ, UR5 ;  /* 0x00000005ff057e24 */ /* 0x000fe2000f8e00ff */
[----:B------:R-:W-:Y:S01]  /*19c0*/  ULDC.64 UR4, c[0x4][0x70] ;  /* 0x01001c0000047ab9 */ /* 0x000fe20000000a00 */
[----:B------:R-:W-:Y:S02]  /*19d0*/  IMAD.U32 R10, RZ, RZ, UR6 ;  /* 0x00000006ff0a7e24 */ /* 0x000fe4000f8e00ff */
[----:B------:R-:W-:Y:S02]  /*19e0*/  IMAD.U32 R6, RZ, RZ, UR4 ;  /* 0x00000004ff067e24 */ /* 0x000fe4000f8e00ff */
[----:B------:R-:W-:-:S02]  /*19f0*/  IMAD.U32 R7, RZ, RZ, UR5 ;  /* 0x00000005ff077e24 */ /* 0x000fc4000f8e00ff */
[----:B------:R-:W-:Y:S02]  /*1a00*/  IMAD.U32 R11, RZ, RZ, UR7 ;  /* 0x00000007ff0b7e24 */ /* 0x000fe4000f8e00ff */
[----:B------:R-:W-:Y:S02]  /*1a10*/  IMAD.MOV.U32 R8, RZ, RZ, 0x1e1 ;  /* 0x000001e1ff087424 */ /* 0x000fe400078e00ff */
[----:B------:R-:W-:Y:S02]  /*1a20*/  IMAD.MOV.U32 R12, RZ, RZ, 0x1 ;  /* 0x00000001ff0c7424 */ /* 0x000fe400078e00ff */
[----:B0-----:R-:W-:-:S07]  /*1a30*/  IMAD.MOV.U32 R13, RZ, RZ, RZ ;  /* 0x000000ffff0d7224 */ /* 0x001fce00078e00ff */
[----:B------:R-:W-:-:S07]  /*1a40*/  LEPC R20, `(.L_x_16) ;  /* 0x000000001014794e */ /* 0x000fce0000000000 */
[----:B-1---5:R-:W-:Y:S05]  /*1a50*/  CALL.ABS.NOINC R14 ;  /* 0x000000000e007343 */ /* 0x022fea0003c00000 */
.L_x_16:
[----:B0-----:R-:W-:-:S05]  /*1a60*/  IMAD.U32 R0, RZ, RZ, UR42 ;  /* 0x0000002aff007e24 */ /* 0x001fca000f8e00ff */
[----:B------:R-:W-:-:S13]  /*1a70*/  ISETP.NE.AND P0, PT, R0, 0x3, PT ;  /* 0x000000030000780c */ /* 0x000fda0003f05270 */
[----:B------:R-:W-:Y:S05]  /*1a80*/  @!P0 BRA `(.L_x_17) ;  /* 0x0000000000048947 */ /* 0x000fea0003800000 */
[----:B------:R-:W-:Y:S01]  /*1a90*/  BPT.TRAP 0x1 ;  /* 0x000000040000795c */ /* 0x000fe20000300000 */
.L_x_17:
[----:B------:R-:W-:Y:S02]  /*1aa0*/  IMAD.U32 R3, RZ, RZ, UR45 ;  /* 0x0000002dff037e24 */ /* 0x000fe4000f8e00ff */
[----:B------:R-:W-:-:S03]  /*1ab0*/  IMAD.U32 R0, RZ, RZ, UR49 ;  /* 0x00000031ff007e24 */ /* 0x000fc6000f8e00ff */
[----:B------:R-:W-:Y:S02]  /*1ac0*/  LEA R3, R3, UR44, 0x3 ;  /* 0x0000002c03037c11 */ /* 0x000fe4000f8e18ff */
[----:B------:R-:W-:-:S04]  /*1ad0*/  SHF.L.U32 R0, R0, 0x1f, RZ ;  /* 0x0000001f00007819 */ /* 0x000fc800000006ff */
[----:B------:R0:W1:Y:S01]  /*1ae0*/  SYNCS.PHASECHK.TRANS64.TRYWAIT P1, [R3+URZ], R0 ;  /* 0x00000000030075a7 */ /* 0x000062000802017f */
[----:B------:R-:W-:Y:S05]  /*1af0*/  @!P0 BRA `(.L_x_18) ;  /* 0x0000000000048947 */ /* 0x000fea0003800000 */
[----:B------:R-:W-:Y:S01]  /*1b00*/  BPT.TRAP 0x1 ;  /* 0x000000040000795c */ /* 0x000fe20000300000 */
.L_x_18:
[----:B------:R-:W-:-:S05]  /*1b10*/  IMAD.U32 R4, RZ, RZ, UR48 ;  /* 0x00000030ff047e24 */ /* 0x000fca000f8e00ff */
[----:B------:R-:W-:Y:S01]  /*1b20*/  ISETP.GE.AND P2, PT, R4, 0x1, PT ;  /* 0x000000010400780c */ /* 0x000fe20003f46270 */
[----:B-1----:R-:W-:-:S12]  /*1b30*/  @P1 BRA `(.L_x_19) ;  /* 0x0000000000081947 */ /* 0x002fd80003800000 */
[----:B------:R-:W1:Y:S02]  /*1b40*/  SYNCS.PHASECHK.TRANS64.TRYWAIT P1, [R3+URZ], R0 ;  /* 0x00000000030075a7 */ /* 0x000e64000802017f */
[----:B-1----:R-:W-:Y:S05]  /*1b50*/  @!P1 BRA `(.L_x_20) ;  /* 0x0000008000109947 */ /* 0x002fea0003800000 */
.L_x_19:
[----:B------:R-:W-:Y:S05]  /*1b60*/  WARPSYNC.ALL ;  /* 0x0000000000007948 */ /* 0x000fea0003800000 */
[----:B------:R-:W-:Y:S01]  /*1b70*/  UIADD3 UR4, UR44, 0x300, URZ ;  /* 0x000003002c047890 */ /* 0x000fe2000fffe03f */
[----:B------:R-:W-:Y:S01]  /*1b80*/  WARPGROUP.ARRIVE ;  /* 0x00000000000079c5 */ /* 0x000fe20000000000 */
[----:B------:R-:W-:Y:S02]  /*1b90*/  UIADD3 UR5, UR44, 0x10300, URZ ;  /* 0x000103002c057890 */ /* 0x000fe4000fffe03f */
[----:B------:R-:W-:Y:S02]  /*1ba0*/  USHF.R.U32.HI UR4, URZ, 0x4, UR4 ;  /* 0x000000043f047899 */ /* 0x000fe40008011604 */
[----:B------:R-:W-:-:S02]  /*1bb0*/  USHF.R.U32.HI UR5, URZ, 0x4, UR5 ;  /* 0x000000043f057899 */ /* 0x000fc40008011605 */
[----:B------:R-:W-:Y:S02]  /*1bc0*/  ULOP3.LUT UR4, UR4, 0x3fff, URZ, 0xc0, !UPT ;  /* 0x00003fff04047892 */ /* 0x000fe4000f8ec03f */
[----:B------:R-:W-:Y:S02]  /*1bd0*/  ULOP3.LUT UR5, UR5, 0x3fff, URZ, 0xc0, !UPT ;  /* 0x00003fff05057892 */ /* 0x000fe4000f8ec03f */
[----:B------:R-:W-:Y:S02]  /*1be0*/  ULOP3.LUT UR8, UR4, 0x10000, URZ, 0xfc, !UPT ;  /* 0x0001000004087892 */ /* 0x000fe4000f8efc3f */
[----:B------:R-:W-:Y:S02]  /*1bf0*/  ULOP3.LUT UR9, UR5, 0x10000, URZ, 0xfc, !UPT ;  /* 0x0001000005097892 */ /* 0x000fe4000f8efc3f */
[----:B------:R-:W-:Y:S02]  /*1c00*/  ULEA UR4, UR45, UR8, 0x7 ;  /* 0x000000082d047291 */ /* 0x000fe4000f8e383f */
[----:B------:R-:W-:Y:S01]  /*1c10*/  UIMAD UR10, UR45, 0x140, UR9 ;  /* 0x000001402d0a78a4 */ /* 0x000fe2000f8e0209 */
[----:B------:R-:W-:Y:S01]  /*1c20*/  UMOV UR5, 0xc0000010 ;  /* 0xc000001000057882 */ /* 0x000fe20000000000 */
[----:B------:R-:W-:-:S02]  /*1c30*/  UMOV UR7, 0xc0000010 ;  /* 0xc000001000077882 */ /* 0x000fc40000000000 */
[----:B------:R-:W-:Y:S02]  /*1c40*/  UIADD3 UR11, UR10, 0x40, URZ ;  /* 0x000000400a0b7890 */ /* 0x000fe4000fffe03f */
[----:B------:R-:W-:Y:S02]  /*1c50*/  UIADD3 UR12, UR10, 0x80, URZ ;  /* 0x000000800a0c7890 */ /* 0x000fe4000fffe03f */
[----:B------:R-:W-:Y:S01]  /*1c60*/  UMOV UR6, UR10 ;  /* 0x0000000a00067c82 */ /* 0x000fe20008000000 */
[----:B------:R-:W-:Y:S01]  /*1c70*/  UIADD3 UR13, UR10, 0xc0, URZ ;  /* 0x000000c00a0d7890 */ /* 0x000fe2000fffe03f */
[----:B------:R-:W-:Y:S01]  /*1c80*/  HGMMA.64x32x16.F32.BF16 R88, gdesc[UR4], RZ, !UPT, gsb0 ;  /* 0x00600000045879f0 */ /* 0x000fe2000c0018ff */
[----:B------:R-:W-:Y:S01]  /*1c90*/  UMOV UR6, UR11 ;  /* 0x0000000b00067c82 */ /* 0x000fe20008000000 */
[----:B------:R-:W-:Y:S01]  /*1ca0*/  UMOV UR7, 0xc0000010 ;  /* 0xc000001000077882 */ /* 0x000fe20000000000 */
[----:B------:R-:W-:Y:S01]  /*1cb0*/  UIADD3 UR10, UR10, 0x100, URZ ;  /* 0x000001000a0a7890 */ /* 0x000fe2000fffe03f */
[----:B------:R-:W-:-:S02]  /*1cc0*/  WARPGROUP.DEPBAR.LE gsb0, 0x0 ;  /* 0x00008000000079c5 */ /* 0x000fc40000010000 */
[----:B------:R-:W-:-:S06]  /*1cd0*/  WARPGROUP.ARRIVE ;  /* 0x00000000000079c5 */ /* 0x000fcc0000000000 */
[----:B------:R-:W-:Y:S01]  /*1ce0*/  HGMMA.64x32x16.F32.BF16 R72, gdesc[UR4], RZ, !UPT, gsb0 ;  /* 0x00600000044879f0 */ /* 0x000fe2000c0018ff */
[----:B------:R-:W-:Y:S01]  /*1cf0*/  UMOV UR6, UR12 ;  /* 0x0000000c00067c82 */ /* 0x000fe20008000000 */
[----:B------:R-:W-:Y:S01]  /*1d00*/  UMOV UR7, 0xc0000010 ;  /* 0xc000001000077882 */ /* 0x000fe20000000000 */
[----:B------:R-:W-:Y:S02]  /*1d10*/  WARPGROUP.DEPBAR.LE gsb0, 0x0 ;  /* 0x00008000000079c5 */ /* 0x000fe40000010000 */
        /* <DEDUP_REMOVED lines=11> */
[----:B------:R-:W-:Y:S03]  /*1dd0*/  HGMMA.64x32x16.F32.BF16 R24, gdesc[UR4], RZ, !UPT, gsb0 ;  /* 0x00600000041879f0 */ /* 0x000fe6000c0018ff */
[----:B------:R-:W-:Y:S02]  /*1de0*/  WARPGROUP.DEPBAR.LE gsb0, 0x0 ;  /* 0x00008000000079c5 */ /* 0x000fe40000010000 */
[----:B------:R-:W-:Y:S05]  /*1df0*/  @!P2 BRA `(.L_x_21) ;  /* 0x00000004001ca947 */ /* 0x000fea0003800000 */
[----:B------:R-:W-:Y:S01]  /*1e00*/  UIADD3 UR4, UR45, 0x1, URZ ;  /* 0x000000012d047890 */ /* 0x000fe2000fffe03f */
[----:B01----:R-:W-:Y:S01]  /*1e10*/  IMAD.U32 R0, RZ, RZ, UR48 ;  /* 0x00000030ff007e24 */ /* 0x003fe2000f8e00ff */
[----:B------:R-:W-:Y:S02]  /*1e20*/  UMOV UR11, UR45 ;  /* 0x0000002d000b7c82 */ /* 0x000fe40008000000 */
[----:B------:R-:W-:-:S04]  /*1e30*/  UISETP.NE.AND UP0, UPT, UR4, 0x20, UPT ;  /* 0x000000200400788c */ /* 0x000fc8000bf05270 */
[----:B------:R-:W-:Y:S02]  /*1e40*/  USEL UR5, URZ, 0x1, UP0 ;  /* 0x000000013f057887 */ /* 0x000fe40008000000 */
[----:B------:R-:W-:Y:S02]  /*1e50*/  USEL UR10, UR4, URZ, UP0 ;  /* 0x0000003f040a7287 */ /* 0x000fe40008000000 */
[----:B------:R-:W-:-:S06]  /*1e60*/  ULOP3.LUT UR5, UR49, UR5, URZ, 0x3c, !UPT ;  /* 0x0000000531057292 */ /* 0x000fcc000f8e3c3f */
[----:B------:R-:W-:-:S07]  /*1e70*/  IMAD.U32 R5, RZ, RZ, UR5 ;  /* 0x00000005ff057e24 */ /* 0x000fce000f8e00ff */
.L_x_28:
[----:B01----:R-:W-:Y:S05]  /*1e80*/  @!P0 BRA `(.L_x_22) ;  /* 0x0000000000048947 */ /* 0x003fea0003800000 */
[----:B------:R-:W-:Y:S01]  /*1e90*/  BPT.TRAP 0x1 ;  /* 0x000000040000795c */ /* 0x000fe20000300000 */
.L_x_22:
[----:B------:R-:W-:Y:S01]  /*1ea0*/  ULEA UR4, UR10, UR44, 0x3 ;  /* 0x0000002c0a047291 */ /* 0x000fe2000f8e183f */
[----:B------:R-:W-:-:S08]  /*1eb0*/  SHF.L.U32 R3, R5, 0x1f, RZ ;  /* 0x0000001f05037819 */ /* 0x000fd000000006ff */
[----:B------:R0:W1:Y:S01]  /*1ec0*/  SYNCS.PHASECHK.TRANS64.TRYWAIT P1, [UR4], R3 ;  /* 0x00000003ff0075a7 */ /* 0x0000620008020144 */
[----:B------:R-:W-:Y:S05]  /*1ed0*/  @!P0 BRA `(.L_x_23) ;  /* 0x0000000000048947 */ /* 0x000fea0003800000 */
[----:B------:R-:W-:Y:S01]  /*1ee0*/  BPT.TRAP 0x1 ;  /* 0x000000040000795c */ /* 0x000fe20000300000 */
.L_x_23:
[----:B-1----:R-:W-:Y:S05]  /*1ef0*/  @P1 BRA `(.L_x_24) ;  /* 0x0000000000081947 */ /* 0x002fea0003800000 */
[----:B------:R-:W1:Y:S02]  /*1f00*/  SYNCS.PHASECHK.TRANS64.TRYWAIT P1, [UR4], R3 ;  /* 0x00000003ff0075a7 */ /* 0x000e640008020144 */
[----:B-1----:R-:W-:Y:S05]  /*1f10*/  @!P1 BRA `(.L_x_25) ;  /* 0x0000007c00349947 */ /* 0x002fea0003800000 */
.L_x_24:
[----:B------:R-:W-:Y:S01]  /*1f20*/  ULEA UR4, UR10, UR8, 0x7 ;  /* 0x000000080a047291 */ /* 0x000fe2000f8e383f */
[----:B------:R-:W-:Y:S01]  /*1f30*/  WARPGROUP.ARRIVE ;  /* 0x00000000000079c5 */ /* 0x000fe20000000000 */
[----:B------:R-:W-:Y:S01]  /*1f40*/  UIMAD UR12, UR10, 0x140, UR9 ;  /* 0x000001400a0c78a4 */ /* 0x000fe2000f8e0209 */
[----:B------:R-:W-:Y:S01]  /*1f50*/  UMOV UR5, 0xc0000010 ;  /* 0xc000001000057882 */ /* 0x000fe20000000000 */
[----:B------:R-:W-:Y:S02]  /*1f60*/  UMOV UR7, 0xc0000010 ;  /* 0xc000001000077882 */ /* 0x000fe40000000000 */
[----:B------:R-:W-:Y:S02]  /*1f70*/  UIADD3 UR13, UR12, 0x40, URZ ;  /* 0x000000400c0d7890 */ /* 0x000fe4000fffe03f */
[----:B------:R-:W-:Y:S02]  /*1f80*/  UIADD3 UR14, UR12, 0x80, URZ ;  /* 0x000000800c0e7890 */ /* 0x000fe4000fffe03f */
[----:B------:R-:W-:Y:S01]  /*1f90*/  UMOV UR6, UR12 ;  /* 0x0000000c00067c82 */ /* 0x000fe20008000000 */
[----:B------:R-:W-:Y:S01]  /*1fa0*/  UIADD3 UR15, UR12, 0xc0, URZ ;  /* 0x000000c00c0f7890 */ /* 0x000fe2000fffe03f */
[----:B------:R-:W-:Y:S01]  /*1fb0*/  HGMMA.64x32x16.F32.BF16 R88, gdesc[UR4], R88, gsb0 ;  /* 0x00600000045879f0 */ /* 0x000fe20008001858 */
[----:B------:R-:W-:Y:S01]  /*1fc0*/  UMOV UR6, UR13 ;  /* 0x0000000d00067c82 */ /* 0x000fe20008000000 */
[----:B------:R-:W-:Y:S01]  /*1fd0*/  UMOV UR7, 0xc0000010 ;  /* 0xc000001000077882 */ /* 0x000fe20000000000 */
[----:B------:R-:W-:Y:S01]  /*1fe0*/  UIADD3 UR12, UR12, 0x100, URZ ;  /* 0x000001000c0c7890 */ /* 0x000fe2000fffe03f */
[----:B------:R-:W-:-:S02]  /*1ff0*/  WARPGROUP.DEPBAR.LE gsb0, 0x0 ;  /* 0x00008000000079c5 */ /* 0x000fc40000010000 */
[----:B------:R-:W-:-:S06]  /*2000*/  WARPGROUP.ARRIVE ;  /* 0x00000000000079c5 */ /* 0x000fcc0000000000 */
[----:B------:R-:W-:Y:S01]  /*2010*/  HGMMA.64x32x16.F32.BF16 R72, gdesc[UR4], R72, gsb0 ;  /* 0x00600000044879f0 */ /* 0x000fe20008001848 */
[----:B------:R-:W-:Y:S01]  /*2020*/  UMOV UR6, UR14 ;  /* 0x0000000e00067c82 */ /* 0x000fe20008000000 */
[----:B------:R-:W-:Y:S01]  /*2030*/  UMOV UR7, 0xc0000010 ;  /* 0xc000001000077882 */ /* 0x000fe20000000000 */
[----:B------:R-:W-:Y:S02]  /*2040*/  WARPGROUP.DEPBAR.LE gsb0, 0x0 ;  /* 0x00008000000079c5 */ /* 0x000fe40000010000 */
        /* <DEDUP_REMOVED lines=11> */
[----:B------:R-:W-:Y:S03]  /*2100*/  HGMMA.64x32x16.F32.BF16 R24, gdesc[UR4], R24, gsb0 ;  /* 0x00600000041879f0 */ /* 0x000fe60008001818 */
[----:B------:R-:W-:Y:S02]  /*2110*/  WARPGROUP.DEPBAR.LE gsb0, 0x0 ;  /* 0x00008000000079c5 */ /* 0x000fe40000010000 */
[----:B------:R-:W-:Y:S05]  /*2120*/  @!P0 BRA `(.L_x_26) ;  /* 0x0000000000048947 */ /* 0x000fea0003800000 */
[----:B------:R-:W-:Y:S01]  /*2130*/  BPT.TRAP 0x1 ;  /* 0x000000040000795c */ /* 0x000fe20000300000 */
.L_x_26:
[----:B------:R-:W-:Y:S02]  /*2140*/  UISETP.GT.U32.AND UP0, UPT, UR41, 0x1, UPT ;  /* 0x000000012900788c */ /* 0x000fe4000bf04070 */
[----:B------:R-:W-:-:S04]  /*2150*/  ULEA UR4, UR11, UR44, 0x3 ;  /* 0x0000002c0b047291 */ /* 0x000fc8000f8e183f */
[----:B------:R-:W-:Y:S01]  /*2160*/  UIADD3 UR4, UR4, 0x100, URZ ;  /* 0x0000010004047890 */ /* 0x000fe2000fffe03f */
[----:B------:R-:W-:-:S03]  /*2170*/  PLOP3.LUT P1, PT, PT, PT, UP0, 0x80, 0x0 ;  /* 0x000000000000781c */ /* 0x000fc60003f2f008 */
[----:B------:R-:W-:-:S09]  /*2180*/  UPRMT UR4, URZ, 0x654, UR4 ;  /* 0x000006543f047896 */ /* 0x000fd20008000004 */
[----:B------:R-:W-:Y:S01]  /*2190*/  SYNCS.ARRIVE.TRANS64.RED.A1T0 RZ, [UR4], RZ ;  /* 0x000000ffffff79a7 */ /* 0x000fe20008100404 */
[----:B------:R-:W-:Y:S05]  /*21a0*/  @P1 BRA `(.L_x_27) ;  /* 0x0000000000041947 */ /* 0x000fea0003800000 */
[----:B------:R-:W-:Y:S01]  /*21b0*/  BPT.TRAP 0x1 ;  /* 0x000000040000795c */ /* 0x000fe20000300000 */
.L_x_27:
[----:B------:R-:W-:Y:S01]  /*21c0*/  UIADD3 UR10, UR10, 0x1, URZ ;  /* 0x000000010a0a7890 */ /* 0x000fe2000fffe03f */
[C---:B------:R-:W-:Y:S01]  /*21d0*/  ISETP.GT.AND P1, PT, R0.reuse, 0x1, PT ;  /* 0x000000010000780c */ /* 0x040fe20003f24270 */
[----:B------:R-:W-:Y:S01]  /*21e0*/  UIADD3 UR11, UR11, 0x1, URZ ;  /* 0x000000010b0b7890 */ /* 0x000fe2000fffe03f */
[----:B------:R-:W-:Y:S01]  /*21f0*/  VIADD R0, R0, 0xffffffff ;  /* 0xffffffff00007836 */ /* 0x000fe20000000000 */
[----:B------:R-:W-:Y:S02]  /*2200*/  UISETP.NE.AND UP0, UPT, UR10, 0x20, UPT ;  /* 0x000000200a00788c */ /* 0x000fe4000bf05270 */
[----:B------:R-:W-:Y:S02]  /*2210*/  UISETP.NE.AND UP1, UPT, UR11, 0x20, UPT ;  /* 0x000000200b00788c */ /* 0x000fe4000bf25270 */
[----:B------:R-:W-:Y:S02]  /*2220*/  USEL UR4, URZ, 0x1, UP0 ;  /* 0x000000013f047887 */ /* 0x000fe40008000000 */
[----:B------:R-:W-:-:S02]  /*2230*/  USEL UR10, UR10, URZ, UP0 ;  /* 0x0000003f0a0a7287 */ /* 0x000fc40008000000 */
[----:B------:R-:W-:Y:S02]  /*2240*/  USEL UR11, UR11, URZ, UP1 ;  /* 0x0000003f0b0b7287 */ /* 0x000fe40008800000 */
[----:B------:R-:W-:Y:S01]  /*2250*/  LOP3.LUT R5, R5, UR4, RZ, 0x3c, !PT ;  /* 0x0000000405057c12 */ /* 0x000fe2000f8e3cff */
[----:B------:R-:W-:Y:S09]  /*2260*/  @P1 BRA `(.L_x_28) ;  /* 0xfffffffc00041947 */ /* 0x000ff2000383ffff */
.L_x_21:
[----:B01----:R-:W0:Y:S01]  /*2270*/  LDC R0, c[0x0][0x28c] ;  /* 0x0000a300ff007b82 */ /* 0x003e220000000800 */
[----:B------:R1:W-:Y:S01]  /*2280*/  SYNCS.ARRIVE.TRANS64.A1T0 RZ, [R108+UR47], RZ ;  /* 0x000000ff6cff79a7 */ /* 0x0003e2000810002f */
[----:B0-----:R-:W-:-:S13]  /*2290*/  ISETP.GE.AND P1, PT, R0, 0x1, PT ;  /* 0x000000010000780c */ /* 0x001fda0003f26270 */
[----:B-1----:R-:W-:Y:S05]  /*22a0*/  @!P1 BRA `(.L_x_29) ;  /* 0x0000000000309947 */ /* 0x002fea0003800000 */
[----:B------:R-:W-:Y:S05]  /*22b0*/  @!P0 BRA `(.L_x_30) ;  /* 0x0000000000048947 */ /* 0x000fea0003800000 */
[----:B------:R-:W-:Y:S01]  /*22c0*/  BPT.TRAP 0x1 ;  /* 0x000000040000795c */ /* 0x000fe20000300000 */
.L_x_30:
[----:B------:R-:W-:Y:S02]  /*22d0*/  UIADD3 UR4, UR48, UR45, URZ ;  /* 0x0000002d30047290 */ /* 0x000fe4000fffe03f */
[----:B------:R-:W-:Y:S02]  /*22e0*/  UISETP.GT.U32.AND UP0, UPT, UR41, 0x1, UPT ;  /* 0x000000012900788c */ /* 0x000fe4000bf04070 */
[----:B------:R-:W-:-:S04]  /*22f0*/  USHF.L.U32 UR4, UR4, 0x3, URZ ;  /* 0x0000000304047899 */ /* 0x000fc8000800063f */
[----:B------:R-:W-:Y:S01]  /*2300*/  ULOP3.LUT UR4, UR4, 0xf8, URZ, 0xc0, !UPT ;  /* 0x000000f804047892 */ /* 0x000fe2000f8ec03f */
[----:B------:R-:W-:-:S03]  /*2310*/  PLOP3.LUT P0, PT, PT, PT, UP0, 0x80, 0x0 ;  /* 0x000000000000781c */ /* 0x000fc60003f0f008 */
[----:B------:R-:W-:-:S04]  /*2320*/  UIADD3 UR4, UR44, 0x100, UR4 ;  /* 0x000001002c047890 */ /* 0x000fc8000fffe004 */
[----:B------:R-:W-:-:S09]  /*2330*/  UPRMT UR4, URZ, 0x654, UR4 ;  /* 0x000006543f047896 */ /* 0x000fd20008000004 */
[----:B------:R-:W-:Y:S01]  /*2340*/  SYNCS.ARRIVE.TRANS64.RED.A1T0 RZ, [UR4], RZ ;  /* 0x000000ffffff79a7 */ /* 0x000fe20008100404 */
[----:B------:R-:W-:Y:S05]  /*2350*/  @P0 BRA `(.L_x_29) ;  /* 0x0000000000040947 */ /* 0x000fea0003800000 */
[----:B------:R-:W-:Y:S01]  /*2360*/  BPT.TRAP 0x1 ;  /* 0x000000040000795c */ /* 0x000fe20000300000 */
.L_x_29:
[----:B------:R-:W-:Y:S01]  /*2370*/  SHF.L.U32 R0, R116, 0x1f, RZ ;  /* 0x0000001f74007819 */ /* 0x000fe200000006ff */
[----:B------:R-:W-:Y:S01]  /*2380*/  UIADD3 UR45, UR43, UR45, URZ ;  /* 0x0000002d2b2d7290 */ /* 0x000fe2000fffe03f */
[----:B------:R-:W0:Y:S01]  /*2390*/  LDC R7, c[0x0][0x288] ;  /* 0x0000a200ff077b82 */ /* 0x000e220000000800 */
[----:B------:R-:W-:Y:S02]  /*23a0*/  IMAD.SHL.U32 R12, R106, 0x2, RZ ;  /* 0x000000026a0c7824 */ /* 0x000fe400078e00ff */
[----:B------:R-:W-:Y:S02]  /*23b0*/  USHF.R.U32.HI UR4, URZ, 0x5, UR45 ;  /* 0x000000053f047899 */ /* 0x000fe4000801162d */
[----:B------:R-:W-:Y:S01]  /*23c0*/  UISETP.GT.U32.AND UP0, UPT, UR45, 0x1f, UPT ;  /* 0x0000001f2d00788c */ /* 0x000fe2000bf04070 */
[----:B------:R-:W-:Y:S01]  /*23d0*/  SHF.R.S32.HI R13, RZ, 0x1f, R12 ;  /* 0x0000001fff0d7819 */ /* 0x000fe2000001140c */
[----:B------:R-:W-:Y:S01]  /*23e0*/  ULOP3.LUT UR4, UR4, 0x1, URZ, 0xc0, !UPT ;  /* 0x0000000104047892 */ /* 0x000fe2000f8ec03f */
[----:B------:R-:W1:Y:S01]  /*23f0*/  SYNCS.PHASECHK.TRANS64.TRYWAIT P0, [R107+UR46+0x10], R0 ;  /* 0x000010006b0075a7 */ /* 0x000e62000800016e */
[----:B------:R-:W-:-:S02]  /*2400*/  UISETP.LT.U32.AND UP0, UPT, UR43, 0x20, UP0 ;  /* 0x000000202b00788c */ /* 0x000fc40008701070 */
[----:B------:R-:W-:Y:S02]  /*2410*/  UISETP.NE.U32.AND UP1, UPT, UR4, 0x1, UPT ;  /* 0x000000010400788c */ /* 0x000fe4000bf25070 */
[----:B------:R-:W-:Y:S02]  /*2420*/  USEL UR5, URZ, 0x1, !UP0 ;  /* 0x000000013f057887 */ /* 0x000fe4000c000000 */
[----:B------:R-:W-:Y:S02]  /*2430*/  UISETP.GT.U32.AND UP1, UPT, UR43, 0x1f, !UP1 ;  /* 0x0000001f2b00788c */ /* 0x000fe4000cf24070 */
[----:B------:R-:W-:Y:S02]  /*2440*/  ULOP3.LUT UR45, UR45, 0x1f, URZ, 0xc0, !UPT ;  /* 0x0000001f2d2d7892 */ /* 0x000fe4000f8ec03f */
[----:B------:R-:W-:-:S04]  /*2450*/  USEL UR4, URZ, 0x1, !UP1 ;  /* 0x000000013f047887 */ /* 0x000fc8000c800000 */
[----:B------:R-:W-:Y:S01]  /*2460*/  ULOP3.LUT UR49, UR4, UR49, UR5, 0x96, !UPT ;  /* 0x0000003104317292 */ /* 0x000fe2000f8e9605 */
[----:B01----:R-:W-:Y:S11]  /*2470*/  @!P0 BRA `(.L_x_31) ;  /* 0x0000007400f48947 */ /* 0x003ff60003800000 */
.L_x_245:
[----:B------:R-:W-:Y:S01]  /*2480*/  IMAD.SHL.U32 R4, R18, 0x40, RZ ;  /* 0x0000004012047824 */ /* 0x000fe200078e00ff */
[----:B------:R-:W-:Y:S01]  /*2490*/  ULDC UR6, c[0x0][0x284] ;  /* 0x0000a10000067ab9 */ /* 0x000fe20000000800 */
[----:B------:R-:W-:Y:S01]  /*24a0*/  IMAD R112, R2, 0xa0, RZ ;  /* 0x000000a002707824 */ /* 0x000fe200078e02ff */
[----:B------:R-:W-:Y:S01]  /*24b0*/  SHF.R.S32.HI R11, RZ, 0x1f, R19 ;  /* 0x0000001fff0b7819 */ /* 0x000fe20000011413 */
[----:B------:R-:W-:Y:S01]  /*24c0*/  ULDC.64 UR4, c[0x0][0x5d0] ;  /* 0x0001740000047ab9 */ /* 0x000fe20000000a00 */
[----:B------:R-:W-:Y:S01]  /*24d0*/  ISETP.GE.AND P0, PT, R4, UR6, PT ;  /* 0x0000000604007c0c */ /* 0x000fe2000bf06270 */
[----:B------:R-:W-:Y:S01]  /*24e0*/  IMAD.WIDE.U32 R2, R19, UR4, R12 ;  /* 0x0000000413027c25 */ /* 0x000fe2000f8e000c */
[----:B------:R-:W-:Y:S02]  /*24f0*/  SHF.R.S32.HI R113, RZ, 0x1f, R112 ;  /* 0x0000001fff717819 */ /* 0x000fe40000011470 */
[C---:B------:R-:W-:Y:S01]  /*2500*/  ISETP.GE.OR P0, PT, R112.reuse, R7, P0 ;  /* 0x000000077000720c */ /* 0x040fe20000706670 */
[----:B0-----:R-:W-:Y:S01]  /*2510*/  IMAD R0, R11, UR4, RZ ;  /* 0x000000040b007c24 */ /* 0x001fe2000f8e02ff */
[----:B------:R-:W-:-:S03]  /*2520*/  IADD3 R8, P1, R112, R2, RZ ;  /* 0x0000000270087210 */ /* 0x000fc60007f3e0ff */
[----:B------:R-:W-:-:S05]  /*2530*/  IMAD R5, R19, UR5, R0 ;  /* 0x0000000513057c24 */ /* 0x000fca000f8e0200 */
[----:B------:R-:W-:-:S03]  /*2540*/  IADD3.X R9, R113, R3, R5, P1, !PT ;  /* 0x0000000371097210 */ /* 0x000fc60000ffe405 */
[----:B------:R-:W-:Y:S05]  /*2550*/  @P0 BRA `(.L_x_32) ;  /* 0x0000004c00c40947 */ /* 0x000fea0003800000 */
[----:B------:R-:W0:Y:S01]  /*2560*/  LDC.64 R2, c[0x0][0x5c8] ;  /* 0x00017200ff027b82 */ /* 0x000e220000000a00 */
[----:B-----5:R-:W-:Y:S01]  /*2570*/  FSETP.NEU.AND P1, PT, R23, RZ, PT ;  /* 0x000000ff1700720b */ /* 0x020fe20003f2d000 */
[----:B------:R-:W-:Y:S01]  /*2580*/  IMAD R5, R106, -0x2, R7 ;  /* 0xfffffffe6a057824 */ /* 0x000fe200078e0207 */
[----:B------:R-:W-:Y:S01]  /*2590*/  BSSY B0, `(.L_x_32) ;  /* 0x00004ed000007945 */ /* 0x000fe20003800000 */
[----:B------:R-:W-:-:S04]  /*25a0*/  IMAD.WIDE R118, R18, 0x40, R104 ;  /* 0x0000004012767825 */ /* 0x000fc800078e0268 */
[----:B------:R-:W-:Y:S02]  /*25b0*/  IMAD.IADD R0, R5, 0x1, -R112 ;  /* 0x0000000105007824 */ /* 0x000fe400078e0a70 */
[----:B------:R-:W-:-:S03]  /*25c0*/  IMAD.IADD R4, R111, 0x1, -R4 ;  /* 0x000000016f047824 */ /* 0x000fc600078e0a04 */
[----:B------:R-:W-:-:S04]  /*25d0*/  ISETP.GT.AND P0, PT, R0, RZ, PT ;  /* 0x000000ff0000720c */ /* 0x000fc80003f04270 */
[----:B------:R-:W-:Y:S01]  /*25e0*/  ISETP.GT.AND P2, PT, R4, RZ, P0 ;  /* 0x000000ff0400720c */ /* 0x000fe20000744270 */
[-C--:B0-----:R-:W-:Y:S02]  /*25f0*/  IMAD R5, R119, R2.reuse, RZ ;  /* 0x0000000277057224 */ /* 0x081fe400078e02ff */
[----:B------:R-:W-:-:S04]  /*2600*/  IMAD.WIDE.U32 R8, R118, R2, R8 ;  /* 0x0000000276087225 */ /* 0x000fc800078e0008 */
[----:B------:R-:W-:-:S04]  /*2610*/  IMAD R5, R118, R3, R5 ;  /* 0x0000000376057224 */ /* 0x000fc800078e0205 */
[----:B------:R-:W-:Y:S01]  /*2620*/  IMAD.IADD R127, R9, 0x1, R5 ;  /* 0x00000001097f7824 */ /* 0x000fe200078e0205 */
[----:B------:R-:W-:Y:S06]  /*2630*/  @!P1 BRA `(.L_x_33) ;  /* 0x0000003400c09947 */ /* 0x000fec0003800000 */
[----:B------:R-:W0:Y:S01]  /*2640*/  LDC.64 R120, c[0x0][0x5b8] ;  /* 0x00016e00ff787b82 */ /* 0x000e220000000a00 */
[----:B------:R-:W-:-:S07]  /*2650*/  ULDC.64 UR4, c[0x0][0x5c0] ;  /* 0x0001700000047ab9 */ /* 0x000fce0000000a00 */
[----:B------:R-:W1:Y:S08]  /*2660*/  LDC.64 R122, c[0x0][0x5b0] ;  /* 0x00016c00ff7a7b82 */ /* 0x000e700000000a00 */
[----:B------:R-:W2:Y:S01]  /*2670*/  LDC.64 R124, c[0x0][0x5a8] ;  /* 0x00016a00ff7c7b82 */ /* 0x000ea20000000a00 */
[-C--:B0-----:R-:W-:Y:S02]  /*2680*/  IMAD R10, R11, R120.reuse, RZ ;  /* 0x000000780b0a7224 */ /* 0x081fe400078e02ff */
[----:B------:R-:W-:-:S04]  /*2690*/  IMAD.WIDE.U32 R6, R19, R120, R12 ;  /* 0x0000007813067225 */ /* 0x000fc800078e000c */
[----:B------:R-:W-:Y:S01]  /*26a0*/  IMAD R117, R19, R121, R10 ;  /* 0x0000007913757224 */ /* 0x000fe200078e020a */
[----:B------:R-:W-:Y:S01]  /*26b0*/  IADD3 R14, P1, R112, R6, RZ ;  /* 0x00000006700e7210 */ /* 0x000fe20007f3e0ff */
[----:B-1----:R-:W-:-:S03]  /*26c0*/  IMAD R5, R119, R122, RZ ;  /* 0x0000007a77057224 */ /* 0x002fc600078e02ff */
[----:B------:R-:W-:Y:S01]  /*26d0*/  IADD3.X R15, R113, R7, R117, P1, !PT ;  /* 0x00000007710f7210 */ /* 0x000fe20000ffe475 */
[C---:B------:R-:W-:Y:S02]  /*26e0*/  IMAD R121, R118.reuse, R123, R5 ;  /* 0x0000007b76797224 */ /* 0x040fe400078e0205 */
[----:B------:R-:W-:-:S04]  /*26f0*/  IMAD.WIDE.U32 R6, R118, R122, R14 ;  /* 0x0000007a76067225 */ /* 0x000fc800078e000e */
[----:B------:R-:W-:Y:S01]  /*2700*/  IMAD.IADD R5, R7, 0x1, R121 ;  /* 0x0000000107057824 */ /* 0x000fe200078e0279 */
[----:B--2---:R-:W-:-:S04]  /*2710*/  LEA R20, P1, R6, R124, 0x1 ;  /* 0x0000007c06147211 */ /* 0x004fc800078208ff */
[----:B------:R-:W-:-:S05]  /*2720*/  LEA.HI.X R21, R6, R125, R5, 0x1, P1 ;  /* 0x0000007d06157211 */ /* 0x000fca00008f0c05 */
[----:B------:R-:W2:Y:S01]  /*2730*/  @P2 LDG.E.LTC128B.U16 R5, desc[UR50][R20.64] ;  /* 0x0000003214052981 */ /* 0x000ea2000c1e1520 */
[----:B------:R-:W-:Y:S01]  /*2740*/  IMAD.WIDE.U32 R6, R118, R122, R112 ;  /* 0x0000007a76067225 */ /* 0x000fe200078e0070 */
[----:B------:R-:W-:Y:S02]  /*2750*/  BSSY B1, `(.L_x_34) ;  /* 0x0000015000017945 */ /* 0x000fe40003800000 */
[----:B------:R-:W-:-:S04]  /*2760*/  IADD3 R114, P1, R12, R6, RZ ;  /* 0x000000060c727210 */ /* 0x000fc80007f3e0ff */
[----:B------:R-:W-:Y:S02]  /*2770*/  IADD3.X R115, R13, R121, R7, P1, !PT ;  /* 0x000000790d737210 */ /* 0x000fe40000ffe407 */
[----:B------:R-:W-:Y:S01]  /*2780*/  LEA R10, P1, R8, UR4, 0x1 ;  /* 0x00000004080a7c11 */ /* 0x000fe2000f8208ff */
[----:B------:R-:W-:-:S03]  /*2790*/  IMAD.WIDE.U32 R114, R19, R120, R114 ;  /* 0x0000007813727225 */ /* 0x000fc600078e0072 */
[----:B------:R-:W-:Y:S02]  /*27a0*/  LEA.HI.X R11, R8, UR5, R127, 0x1, P1 ;  /* 0x00000005080b7c11 */ /* 0x000fe400088f0c7f */
[----:B------:R-:W-:-:S04]  /*27b0*/  ISETP.GT.AND P1, PT, R0, 0x1, PT ;  /* 0x000000010000780c */ /* 0x000fc80003f24270 */
[----:B------:R-:W-:Y:S01]  /*27c0*/  ISETP.GT.AND P3, PT, R4, RZ, P1 ;  /* 0x000000ff0400720c */ /* 0x000fe20000f64270 */
[----:B--2---:R-:W-:-:S04]  /*27d0*/  IMAD.U32 R6, R5, 0x10000, RZ ;  /* 0x0001000005067824 */ /* 0x004fc800078e00ff */
[----:B------:R-:W-:Y:S01]  /*27e0*/  FMUL R7, R6, R23 ;  /* 0x0000001706077220 */ /* 0x000fe20000400000 */
[----:B------:R-:W-:-:S03]  /*27f0*/  LEA R6, P4, R114, R124, 0x1 ;  /* 0x0000007c72067211 */ /* 0x000fc600078808ff */
[----:B------:R-:W-:-:S05]  /*2800*/  FFMA R7, R88, R22, R7 ;  /* 0x0000001658077223 */ /* 0x000fca0000000007 */
[----:B------:R-:W-:Y:S01]  /*2810*/  F2FP.BF16.F32.PACK_AB R8, RZ, R7 ;  /* 0x00000007ff08723e */ /* 0x000fe200000010ff */
[----:B------:R-:W-:-:S03]  /*2820*/  IMAD.IADD R7, R117, 0x1, R115 ;  /* 0x0000000175077824 */ /* 0x000fc600078e0273 */
[----:B------:R-:W-:Y:S01]  /*2830*/  PRMT R9, R8, 0x7610, R9 ;  /* 0x0000761008097816 */ /* 0x000fe20000000009 */
[----:B------:R-:W-:Y:S01]  /*2840*/  IMAD.SHL.U32 R8, R122, 0x8, RZ ;  /* 0x000000087a087824 */ /* 0x000fe200078e00ff */
[----:B------:R-:W-:-:S03]  /*2850*/  LEA.HI.X R7, R114, R125, R7, 0x1, P4 ;  /* 0x0000007d72077211 */ /* 0x000fc600020f0c07 */
[----:B------:R0:W-:Y:S02]  /*2860*/  @P2 STG.E.U16 desc[UR50][R10.64], R9 ;  /* 0x000000090a002986 */ /* 0x0001e4000c101532 */
[----:B0-----:R-:W-:Y:S01]  /*2870*/  SHF.L.U64.HI R9, R122, 0x3, R123 ;  /* 0x000000037a097819 */ /* 0x001fe2000001027b */
[----:B------:R-:W-:Y:S06]  /*2880*/  @!P3 BRA `(.L_x_35) ;  /* 0x000000000004b947 */ /* 0x000fec0003800000 */
[----:B------:R0:W5:Y:S02]  /*2890*/  LDG.E.LTC128B.U16 R5, desc[UR50][R6.64+0x2] ;  /* 0x0000023206057981 */ /* 0x000164000c1e1520 */
.L_x_35:
[----:B------:R-:W-:Y:S05]  /*28a0*/  BSYNC B1 ;  /* 0x0000000000017941 */ /* 0x000fea0003800000 */
.L_x_34:
[----:B-----5:R-:W-:Y:S01]  /*28b0*/  IMAD.U32 R18, R5, 0x10000, RZ ;  /* 0x0001000005127824 */ /* 0x020fe200078e00ff */
[----:B------:R-:W-:Y:S01]  /*28c0*/  ISETP.GT.AND P0, PT, R4, 0x8, P0 ;  /* 0x000000080400780c */ /* 0x000fe20000704270 */
[----:B------:R-:W-:-:S04]  /*28d0*/  IMAD.WIDE.U32 R8, R118, R122, R8 ;  /* 0x0000007a76087225 */ /* 0x000fc800078e0008 */
[----:B------:R-:W-:Y:S01]  /*28e0*/  FMUL R18, R18, R23 ;  /* 0x0000001712127220 */ /* 0x000fe20000400000 */
[----:B------:R-:W-:Y:S01]  /*28f0*/  IMAD.IADD R121, R121, 0x1, R9 ;  /* 0x0000000179797824 */ /* 0x000fe200078e0209 */
[----:B------:R-:W-:Y:S02]  /*2900*/  IADD3 R9, P2, R14, R8, RZ ;  /* 0x000000080e097210 */ /* 0x000fe40007f5e0ff */
[----:B------:R-:W-:-:S03]  /*2910*/  FFMA R18, R89, R22, R18 ;  /* 0x0000001659127223 */ /* 0x000fc60000000012 */
[----:B------:R-:W-:Y:S01]  /*2920*/  IMAD.X R20, R121, 0x1, R15, P2 ;  /* 0x0000000179147824 */ /* 0x000fe200010e060f */
[C---:B------:R-:W-:Y:S02]  /*2930*/  LEA R14, P2, R9.reuse, R124, 0x1 ;  /* 0x0000007c090e7211 */ /* 0x040fe400078408ff */
[----:B------:R-:W-:Y:S02]  /*2940*/  F2FP.BF16.F32.PACK_AB R18, RZ, R18 ;  /* 0x00000012ff12723e */ /* 0x000fe400000010ff */
[--C-:B------:R-:W-:Y:S02]  /*2950*/  LEA.HI.X R15, R9, R125, R20.reuse, 0x1, P2 ;  /* 0x0000007d090f7211 */ /* 0x100fe400010f0c14 */
[----:B------:R-:W-:Y:S02]  /*2960*/  PRMT R20, R18, 0x7610, R20 ;  /* 0x0000761012147816 */ /* 0x000fe40000000014 */
[----:B------:R-:W-:-:S03]  /*2970*/  PRMT R18, R5, 0x7610, R18 ;  /* 0x0000761005127816 */ /* 0x000fc60000000012 */
[----:B------:R1:W-:Y:S04]  /*2980*/  @P3 STG.E.U16 desc[UR50][R10.64+0x2], R20 ;  /* 0x000002140a003986 */ /* 0x0003e8000c101532 */
[----:B------:R-:W2:Y:S01]  /*2990*/  @P0 LDG.E.LTC128B.U16 R18, desc[UR50][R14.64] ;  /* 0x000000320e120981 */ /* 0x000ea2000c1e1520 */
[----:B------:R-:W-:Y:S01]  /*29a0*/  IADD3 R12, P2, P3, R12, R8, R112 ;  /* 0x000000080c0c7210 */ /* 0x000fe20007b5e070 */
[----:B------:R-:W-:Y:S01]  /*29b0*/  BSSY B1, `(.L_x_36) ;  /* 0x0000011000017945 */ /* 0x000fe20003800000 */
[----:B------:R-:W-:Y:S02]  /*29c0*/  SHF.L.U64.HI R9, R2, 0x4, R3 ;  /* 0x0000000402097819 */ /* 0x000fe40000010203 */
[----:B------:R-:W-:Y:S02]  /*29d0*/  IADD3.X R13, R13, R121, R113, P2, P3 ;  /* 0x000000790d0d7210 */ /* 0x000fe400017e6471 */
[----:B------:R-:W-:Y:S01]  /*29e0*/  ISETP.GT.AND P1, PT, R4, 0x8, P1 ;  /* 0x000000080400780c */ /* 0x000fe20000f24270 */
[----:B------:R-:W-:-:S04]  /*29f0*/  IMAD.WIDE.U32 R12, R19, R120, R12 ;  /* 0x00000078130c7225 */ /* 0x000fc800078e000c */
[----:B------:R-:W-:Y:S02]  /*2a00*/  IMAD.IADD R3, R117, 0x1, R13 ;  /* 0x0000000175037824 */ /* 0x000fe400078e020d */
[----:B--2---:R-:W-:-:S04]  /*2a10*/  IMAD.U32 R8, R18, 0x10000, RZ ;  /* 0x0001000012087824 */ /* 0x004fc800078e00ff */
[----:B------:R-:W-:Y:S01]  /*2a20*/  FMUL R5, R8, R23 ;  /* 0x0000001708057220 */ /* 0x000fe20000400000 */
[----:B------:R-:W-:Y:S02]  /*2a30*/  LEA R8, P2, R2, R10, 0x4 ;  /* 0x0000000a02087211 */ /* 0x000fe400078420ff */
[----:B------:R-:W-:Y:S01]  /*2a40*/  LEA R2, P3, R12, R124, 0x1 ;  /* 0x0000007c0c027211 */ /* 0x000fe200078608ff */
[----:B------:R-:W-:Y:S02]  /*2a50*/  FFMA R5, R90, R22, R5 ;  /* 0x000000165a057223 */ /* 0x000fe40000000005 */
[----:B------:R-:W-:Y:S01]  /*2a60*/  IMAD.X R9, R9, 0x1, R11, P2 ;  /* 0x0000000109097824 */ /* 0x000fe200010e060b */
[----:B------:R-:W-:Y:S02]  /*2a70*/  LEA.HI.X R3, R12, R125, R3, 0x1, P3 ;  /* 0x0000007d0c037211 */ /* 0x000fe400018f0c03 */
[----:B------:R-:W-:-:S05]  /*2a80*/  F2FP.BF16.F32.PACK_AB R5, RZ, R5 ;  /* 0x00000005ff05723e */ /* 0x000fca00000010ff */
[----:B------:R1:W-:Y:S01]  /*2a90*/  @P0 STG.E.U16 desc[UR50][R8.64], R5 ;  /* 0x0000000508000986 */ /* 0x0003e2000c101532 */
[----:B------:R-:W-:Y:S05]  /*2aa0*/  @!P1 BRA `(.L_x_37) ;  /* 0x0000000000049947 */ /* 0x000fea0003800000 */
[----:B------:R2:W5:Y:S02]  /*2ab0*/  LDG.E.LTC128B.U16 R18, desc[UR50][R2.64+0x2] ;  /* 0x0000023202127981 */ /* 0x000564000c1e1520 */
.L_x_37:
[----:B------:R-:W-:Y:S05]  /*2ac0*/  BSYNC B1 ;  /* 0x0000000000017941 */ /* 0x000fea0003800000 */
.L_x_36:
[----:B-----5:R-:W-:Y:S01]  /*2ad0*/  IMAD.U32 R12, R18, 0x10000, RZ ;  /* 0x00010000120c7824 */ /* 0x020fe200078e00ff */
[----:B------:R-:W-:Y:S01]  /*2ae0*/  ISETP.GT.AND P0, PT, R0, 0x8, PT ;  /* 0x000000080000780c */ /* 0x000fe20003f04270 */
[----:B------:R-:W-:Y:S02]  /*2af0*/  BSSY B1, `(.L_x_38) ;  /* 0x0000008000017945 */ /* 0x000fe40003800000 */
[----:B------:R-:W-:Y:S01]  /*2b00*/  FMUL R12, R12, R23 ;  /* 0x000000170c0c7220 */ /* 0x000fe20000400000 */
[----:B------:R-:W-:-:S03]  /*2b10*/  ISETP.GT.AND P2, PT, R4, RZ, P0 ;  /* 0x000000ff0400720c */ /* 0x000fc60000744270 */
[----:B------:R-:W-:-:S05]  /*2b20*/  FFMA R12, R91, R22, R12 ;  /* 0x000000165b0c7223 */ /* 0x000fca000000000c */
[----:B------:R-:W-:-:S05]  /*2b30*/  F2FP.BF16.F32.PACK_AB R12, RZ, R12 ;  /* 0x0000000cff0c723e */ /* 0x000fca00000010ff */
[----:B------:R3:W-:Y:S01]  /*2b40*/  @P1 STG.E.U16 desc[UR50][R8.64+0x2], R12 ;  /* 0x0000020c08001986 */ /* 0x0007e2000c101532 */
[----:B------:R-:W-:Y:S05]  /*2b50*/  @!P2 BRA `(.L_x_39) ;  /* 0x000000000004a947 */ /* 0x000fea0003800000 */
[----:B------:R4:W5:Y:S02]  /*2b60*/  LDG.E.LTC128B.U16 R18, desc[UR50][R6.64+0x10] ;  /* 0x0000103206127981 */ /* 0x000964000c1e1520 */
.L_x_39:
[----:B------:R-:W-:Y:S05]  /*2b70*/  BSYNC B1 ;  /* 0x0000000000017941 */ /* 0x000fea0003800000 */
.L_x_38:
[----:B---3-5:R-:W-:Y:S01]  /*2b80*/  IMAD.U32 R12, R18, 0x10000, RZ ;  /* 0x00010000120c7824 */ /* 0x028fe200078e00ff */
[----:B------:R-:W-:Y:S01]  /*2b90*/  ISETP.GT.AND P1, PT, R0, 0x9, PT ;  /* 0x000000090000780c */ /* 0x000fe20003f24270 */
[----:B------:R-:W-:Y:S02]  /*2ba0*/  BSSY B1, `(.L_x_40) ;  /* 0x0000008000017945 */ /* 0x000fe40003800000 */
[----:B-1----:R-:W-:Y:S01]  /*2bb0*/  FMUL R5, R12, R23 ;  /* 0x000000170c057220 */ /* 0x002fe20000400000 */
[----:B------:R-:W-:-:S03]  /*2bc0*/  ISETP.GT.AND P3, PT, R4, RZ, P1 ;  /* 0x000000ff0400720c */ /* 0x000fc60000f64270 */
[----:B------:R-:W-:-:S05]  /*2bd0*/  FFMA R5, R92, R22, R5 ;  /* 0x000000165c057223 */ /* 0x000fca0000000005 */
[----:B------:R-:W-:-:S05]  /*2be0*/  F2FP.BF16.F32.PACK_AB R5, RZ, R5 ;  /* 0x00000005ff05723e */ /* 0x000fca00000010ff */
[----:B------:R1:W-:Y:S01]  /*2bf0*/  @P2 STG.E.U16 desc[UR50][R10.64+0x10], R5 ;  /* 0x000010050a002986 */ /* 0x0003e2000c101532 */
[----:B------:R-:W-:Y:S05]  /*2c00*/  @!P3 BRA `(.L_x_41) ;  /* 0x000000000004b947 */ /* 0x000fea0003800000 */
[----:B------:R3:W5:Y:S02]  /*2c10*/  LDG.E.LTC128B.U16 R18, desc[UR50][R6.64+0x12] ;  /* 0x0000123206127981 */ /* 0x000764000c1e1520 */
.L_x_41:
[----:B------:R-:W-:Y:S05]  /*2c20*/  BSYNC B1 ;  /* 0x0000000000017941 */ /* 0x000fea0003800000 */
.L_x_40:
[----:B-----5:R-:W-:Y:S01]  /*2c30*/  IMAD.U32 R12, R18, 0x10000, RZ ;  /* 0x00010000120c7824 */ /* 0x020fe200078e00ff */
[----:B------:R-:W-:Y:S01]  /*2c40*/  ISETP.GT.AND P0, PT, R4, 0x8, P0 ;  /* 0x000000080400780c */ /* 0x000fe20000704270 */
[----:B------:R-:W-:Y:S02]  /*2c50*/  BSSY B1, `(.L_x_42) ;  /* 0x0000007000017945 */ /* 0x000fe40003800000 */
[----:B------:R-:W-:-:S04]  /*2c60*/  FMUL R12, R12, R23 ;  /* 0x000000170c0c7220 */ /* 0x000fc80000400000 */
[----:B------:R-:W-:-:S05]  /*2c70*/  FFMA R12, R93, R22, R12 ;  /* 0x000000165d0c7223 */ /* 0x000fca000000000c */
[----:B------:R-:W-:-:S05]  /*2c80*/  F2FP.BF16.F32.PACK_AB R12, RZ, R12 ;  /* 0x0000000cff0c723e */ /* 0x000fca00000010ff */
[----:B------:R0:W-:Y:S01]  /*2c90*/  @P3 STG.E.U16 desc[UR50][R10.64+0x12], R12 ;  /* 0x0000120c0a003986 */ /* 0x0001e2000c101532 */
[----:B------:R-:W-:Y:S05]  /*2ca0*/  @!P0 BRA `(.L_x_43) ;  /* 0x0000000000048947 */ /* 0x000fea0003800000 */
[----:B------:R0:W5:Y:S02]  /*2cb0*/  LDG.E.LTC128B.U16 R18, desc[UR50][R2.64+0x10] ;  /* 0x0000103202127981 */ /* 0x000164000c1e1520 */
.L_x_43:
[----:B------:R-:W-:Y:S05]  /*2cc0*/  BSYNC B1 ;  /* 0x0000000000017941 */ /* 0x000fea0003800000 */
.L_x_42:
[----:B0----5:R-:W-:Y:S01]  /*2cd0*/  IMAD.U32 R12, R18, 0x10000, RZ ;  /* 0x00010000120c7824 */ /* 0x021fe200078e00ff */
[----:B------:R-:W-:Y:S01]  /*2ce0*/  ISETP.GT.AND P1, PT, R4, 0x8, P1 ;  /* 0x000000080400780c */ /* 0x000fe20000f24270 */
[----:B------:R-:W-:Y:S02]  /*2cf0*/  BSSY B1, `(.L_x_44) ;  /* 0x0000007000017945 */ /* 0x000fe40003800000 */
[----:B-1----:R-:W-:-:S04]  /*2d00*/  FMUL R5, R12, R23 ;  /* 0x000000170c057220 */ /* 0x002fc80000400000 */
[----:B------:R-:W-:-:S05]  /*2d10*/  FFMA R5, R94, R22, R5 ;  /* 0x000000165e057223 */ /* 0x000fca0000000005 */
[----:B------:R-:W-:-:S05]  /*2d20*/  F2FP.BF16.F32.PACK_AB R5, RZ, R5 ;  /* 0x00000005ff05723e */ /* 0x000fca00000010ff */
[----:B------:R0:W-:Y:S01]  /*2d30*/  @P0 STG.E.U16 desc[UR50][R8.64+0x10], R5 ;  /* 0x0000100508000986 */ /* 0x0001e2000c101532 */
[----:B------:R-:W-:Y:S05]  /*2d40*/  @!P1 BRA `(.L_x_45) ;  /* 0x0000000000049947 */ /* 0x000fea0003800000 */
[----:B------:R1:W5:Y:S02]  /*2d50*/  LDG.E.LTC128B.U16 R18, desc[UR50][R2.64+0x12] ;  /* 0x0000123202127981 */ /* 0x000364000c1e1520 */
.L_x_45:
[----:B------:R-:W-:Y:S05]  /*2d60*/  BSYNC B1 ;  /* 0x0000000000017941 */ /* 0x000fea0003800000 */
.L_x_44:
        /* <DEDUP_REMOVED lines=10> */
.L_x_47:
[----:B------:R-:W-:Y:S05]  /*2e10*/  BSYNC B1 ;  /* 0x0000000000017941 */ /* 0x000fea0003800000 */
.L_x_46:
[----:B0----5:R-:W-:Y:S01]  /*2e20*/  IMAD.U32 R12, R18, 0x10000, RZ ;  /* 0x00010000120c7824 */ /* 0x021fe200078e00ff */
        /* <DEDUP_REMOVED lines=9> */
.L_x_49:
[----:B------:R-:W-:Y:S05]  /*2ec0*/  BSYNC B1 ;  /* 0x0000000000017941 */ /* 0x000fea0003800000 */
.L_x_48:
        /* <DEDUP_REMOVED lines=9> */
.L_x_51:
[----:B------:R-:W-:Y:S05]  /*2f60*/  BSYNC B1 ;  /* 0x0000000000017941 */ /* 0x000fea0003800000 */
.L_x_50:
[----:B0----5:R-:W-:Y:S01]  /*2f70*/  IMAD.U32 R12, R18, 0x10000, RZ ;  /* 0x00010000120c7824 */ /* 0x021fe200078e00ff */
        /* <DEDUP_REMOVED lines=8> */
.L_x_53:
[----:B------:R-:W-:Y:S05]  /*3000*/  BSYNC B1 ;  /* 0x0000000000017941 */ /* 0x000fea0003800000 */
.L_x_52:
        /* <DEDUP_REMOVED lines=10> */
.L_x_55:
[----:B------:R-:W-:Y:S05]  /*30b0*/  BSYNC B1 ;  /* 0x0000000000017941 */ /* 0x000fea0003800000 */
.L_x_54:
        /* <DEDUP_REMOVED lines=10> */
.L_x_57:
[----:B------:R-:W-:Y:S05]  /*3160*/  BSYNC B1 ;  /* 0x0000000000017941 */ /* 0x000fea0003800000 */
.L_x_56:
        /* <DEDUP_REMOVED lines=9> */
.L_x_59:
[----:B------:R-:W-:Y:S05]  /*3200*/  BSYNC B1 ;  /* 0x0000000000017941 */ /* 0x000fea0003800000 */
.L_x_58:
        /* <DEDUP_REMOVED lines=9> */
.L_x_61:
[----:B------:R-:W-:Y:S05]  /*32a0*/  BSYNC B1 ;  /* 0x0000000000017941 */ /* 0x000fea0003800000 */
.L_x_60:
        /* <DEDUP_REMOVED lines=10> */
.L_x_63:
[----:B------:R-:W-:Y:S05]  /*3350*/  BSYNC B1 ;  /* 0x0000000000017941 */ /* 0x000fea0003800000 */
.L_x_62:
        /* <DEDUP_REMOVED lines=10> */
.L_x_65:
[----:B------:R-:W-:Y:S05]  /*3400*/  BSYNC B1 ;  /* 0x0000000000017941 */ /* 0x000fea0003800000 */
.L_x_64:
        /* <DEDUP_REMOVED lines=9> */
.L_x_67:
[----:B------:R-:W-:Y:S05]  /*34a0*/  BSYNC B1 ;  /* 0x0000000000017941 */ /* 0x000fea0003800000 */
.L_x_66:
        /* <DEDUP_REMOVED lines=9> */
.L_x_69:
[----:B------:R-:W-:Y:S05]  /*3540*/  BSYNC B1 ;  /* 0x0000000000017941 */ /* 0x000fea0003800000 */
.L_x_68:
        /* <DEDUP_REMOVED lines=10> */
.L_x_71:
[----:B------:R-:W-:Y:S05]  /*35f0*/  BSYNC B1 ;  /* 0x0000000000017941 */ /* 0x000fea0003800000 */
.L_x_70:
        /* <DEDUP_REMOVED lines=10> */
.L_x_73:
[----:B------:R-:W-:Y:S05]  /*36a0*/  BSYNC B1 ;  /* 0x0000000000017941 */ /* 0x000fea0003800000 */
.L_x_72:
        /* <DEDUP_REMOVED lines=9> */
.L_x_75:
[----:B------:R-:W-:Y:S05]  /*3740*/  BSYNC B1 ;  /* 0x0000000000017941 */ /* 0x000fea0003800000 */
.L_x_74:
        /* <DEDUP_REMOVED lines=9> */
.L_x_77:
[----:B------:R-:W-:Y:S05]  /*37e0*/  BSYNC B1 ;  /* 0x0000000000017941 */ /* 0x000fea0003800000 */
.L_x_76:
        /* <DEDUP_REMOVED lines=10> */
.L_x_79:
[----:B------:R-:W-:Y:S05]  /*3890*/  BSYNC B1 ;  /* 0x0000000000017941 */ /* 0x000fea0003800000 */
.L_x_78:
        /* <DEDUP_REMOVED lines=10> */
.L_x_81:
[----:B------:R-:W-:Y:S05]  /*3940*/  BSYNC B1 ;  /* 0x0000000000017941 */ /* 0x000fea0003800000 */
.L_x_80:
        /* <DEDUP_REMOVED lines=9> */
.L_x_83:
[----:B------:R-:W-:Y:S05]  /*39e0*/  BSYNC B1 ;  /* 0x0000000000017941 */ /* 0x000fea0003800000 */
.L_x_82:
        /* <DEDUP_REMOVED lines=9> */
.L_x_85:
[----:B------:R-:W-:Y:S05]  /*3a80*/  BSYNC B1 ;  /* 0x0000000000017941 */ /* 0x000fea0003800000 */
.L_x_84:
        /* <DEDUP_REMOVED lines=10> */
.L_x_87:
[----:B------:R-:W-:Y:S05]  /*3b30*/  BSYNC B1 ;  /* 0x0000000000017941 */ /* 0x000fea0003800000 */
.L_x_86:
        /* <DEDUP_REMOVED lines=10> */
.L_x_89:
[----:B------:R-:W-:Y:S05]  /*3be0*/  BSYNC B1 ;  /* 0x0000000000017941 */ /* 0x000fea0003800000 */
.L_x_88:
        /* <DEDUP_REMOVED lines=9> */
.L_x_91:
[----:B------:R-:W-:Y:S05]  /*3c80*/  BSYNC B1 ;  /* 0x0000000000017941 */ /* 0x000fea0003800000 */
.L_x_90:
        /* <DEDUP_REMOVED lines=9> */
.L_x_93:
[----:B------:R-:W-:Y:S05]  /*3d20*/  BSYNC B1 ;  /* 0x0000000000017941 */ /* 0x000fea0003800000 */
.L_x_92:
        /* <DEDUP_REMOVED lines=10> */
.L_x_95:
[----:B------:R-:W-:Y:S05]  /*3dd0*/  BSYNC B1 ;  /* 0x0000000000017941 */ /* 0x000fea0003800000 */
.L_x_94:
        /* <DEDUP_REMOVED lines=10> */
.L_x_97:
[----:B------:R-:W-:Y:S05]  /*3e80*/  BSYNC B1 ;  /* 0x0000000000017941 */ /* 0x000fea0003800000 */
.L_x_96:
        /* <DEDUP_REMOVED lines=9> */
.L_x_99:
[----:B------:R-:W-:Y:S05]  /*3f20*/  BSYNC B1 ;  /* 0x0000000000017941 */ /* 0x000fea0003800000 */
.L_x_98:
        /* <DEDUP_REMOVED lines=9> */
.L_x_101:
[----:B------:R-:W-:Y:S05]  /*3fc0*/  BSYNC B1 ;  /* 0x0000000000017941 */ /* 0x000fea0003800000 */
.L_x_100:
        /* <DEDUP_REMOVED lines=10> */
.L_x_103:
[----:B------:R-:W-:Y:S05]  /*4070*/  BSYNC B1 ;  /* 0x0000000000017941 */ /* 0x000fea0003800000 */
.L_x_102:
        /* <DEDUP_REMOVED lines=10> */
.L_x_105:
[----:B------:R-:W-:Y:S05]  /*4120*/  BSYNC B1 ;  /* 0x0000000000017941 */ /* 0x000fea0003800000 */
.L_x_104:
        /* <DEDUP_REMOVED lines=9> */
.L_x_107:
[----:B------:R-:W-:Y:S05]  /*41c0*/  BSYNC B1 ;  /* 0x0000000000017941 */ /* 0x000fea0003800000 */
.L_x_106:
        /* <DEDUP_REMOVED lines=9> */
.L_x_109:
[----:B------:R-:W-:Y:S05]  /*4260*/  BSYNC B1 ;  /* 0x0000000000017941 */ /* 0x000fea0003800000 */
.L_x_108:
        /* <DEDUP_REMOVED lines=10> */
.L_x_111:
[----:B------:R-:W-:Y:S05]  /*4310*/  BSYNC B1 ;  /* 0x0000000000017941 */ /* 0x000fea0003800000 */
.L_x_110:
        /* <DEDUP_REMOVED lines=10> */
.L_x_113:
[----:B------:R-:W-:Y:S05]  /*43c0*/  BSYNC B1 ;  /* 0x0000000000017941 */ /* 0x000fea0003800000 */
.L_x_112:
        /* <DEDUP_REMOVED lines=9> */
.L_x_115:
[----:B------:R-:W-:Y:S05]  /*4460*/  BSYNC B1 ;  /* 0x0000000000017941 */ /* 0x000fea0003800000 */
.L_x_114:
        /* <DEDUP_REMOVED lines=9> */
.L_x_117:
[----:B------:R-:W-:Y:S05]  /*4500*/  BSYNC B1 ;  /* 0x0000000000017941 */ /* 0x000fea0003800000 */
.L_x_116:
        /* <DEDUP_REMOVED lines=10> */
.L_x_119:
[----:B------:R-:W-:Y:S05]  /*45b0*/  BSYNC B1 ;  /* 0x0000000000017941 */ /* 0x000fea0003800000 */
.L_x_118:
        /* <DEDUP_REMOVED lines=10> */
.L_x_121:
[----:B------:R-:W-:Y:S05]  /*4660*/  BSYNC B1 ;  /* 0x0000000000017941 */ /* 0x000fea0003800000 */
.L_x_120:
        /* <DEDUP_REMOVED lines=9> */
.L_x_123:
[----:B------:R-:W-:Y:S05]  /*4700*/  BSYNC B1 ;  /* 0x0000000000017941 */ /* 0x000fea0003800000 */
.L_x_122:
        /* <DEDUP_REMOVED lines=9> */
.L_x_125:
[----:B------:R-:W-:Y:S05]  /*47a0*/  BSYNC B1 ;  /* 0x0000000000017941 */ /* 0x000fea0003800000 */
.L_x_124:
        /* <DEDUP_REMOVED lines=10> */
.L_x_127:
[----:B------:R-:W-:Y:S05]  /*4850*/  BSYNC B1 ;  /* 0x0000000000017941 */ /* 0x000fea0003800000 */
.L_x_126:
        /* <DEDUP_REMOVED lines=10> */
.L_x_129:
[----:B------:R-:W-:Y:S05]  /*4900*/  BSYNC B1 ;  /* 0x0000000000017941 */ /* 0x000fea0003800000 */
.L_x_128:
        /* <DEDUP_REMOVED lines=9> */
.L_x_131:
[----:B------:R-:W-:Y:S05]  /*49a0*/  BSYNC B1 ;  /* 0x0000000000017941 */ /* 0x000fea0003800000 */
.L_x_130:
        /* <DEDUP_REMOVED lines=9> */
.L_x_133:
[----:B------:R-:W-:Y:S05]  /*4a40*/  BSYNC B1 ;  /* 0x0000000000017941 */ /* 0x000fea0003800000 */
.L_x_132:
        /* <DEDUP_REMOVED lines=10> */
.L_x_135:
[----:B------:R-:W-:Y:S05]  /*4af0*/  BSYNC B1 ;  /* 0x0000000000017941 */ /* 0x000fea0003800000 */
.L_x_134:
        /* <DEDUP_REMOVED lines=10> */
.L_x_137:
[----:B------:R-:W-:Y:S05]  /*4ba0*/  BSYNC B1 ;  /* 0x0000000000017941 */ /* 0x000fea0003800000 */
.L_x_136:
        /* <DEDUP_REMOVED lines=9> */
.L_x_139:
[----:B------:R-:W-:Y:S05]  /*4c40*/  BSYNC B1 ;  /* 0x0000000000017941 */ /* 0x000fea0003800000 */
.L_x_138:
        /* <DEDUP_REMOVED lines=9> */
.L_x_141:
[----:B------:R-:W-:Y:S05]  /*4ce0*/  BSYNC B1 ;  /* 0x0000000000017941 */ /* 0x000fea0003800000 */
.L_x_140:
        /* <DEDUP_REMOVED lines=10> */
.L_x_143:
[----:B------:R-:W-:Y:S05]  /*4d90*/  BSYNC B1 ;  /* 0x0000000000017941 */ /* 0x000fea0003800000 */
.L_x_142:
        /* <DEDUP_REMOVED lines=10> */
.L_x_145:
[----:B------:R-:W-:Y:S05]  /*4e40*/  BSYNC B1 ;  /* 0x0000000000017941 */ /* 0x000fea0003800000 */
.L_x_144:
        /* <DEDUP_REMOVED lines=9> */
.L_x_147:
[----:B------:R-:W-:Y:S05]  /*4ee0*/  BSYNC B1 ;  /* 0x0000000000017941 */ /* 0x000fea0003800000 */
.L_x_146:
        /* <DEDUP_REMOVED lines=9> */
.L_x_149:
[----:B------:R-:W-:Y:S05]  /*4f80*/  BSYNC B1 ;  /* 0x0000000000017941 */ /* 0x000fea0003800000 */
.L_x_148:
        /* <DEDUP_REMOVED lines=10> */
.L_x_151:
[----:B------:R-:W-:Y:S05]  /*5030*/  BSYNC B1 ;  /* 0x0000000000017941 */ /* 0x000fea0003800000 */
.L_x_150:
        /* <DEDUP_REMOVED lines=10> */
.L_x_153:
[----:B------:R-:W-:Y:S05]  /*50e0*/  BSYNC B1 ;  /* 0x0000000000017941 */ /* 0x000fea0003800000 */
.L_x_152:
        /* <DEDUP_REMOVED lines=9> */
.L_x_155:
[----:B------:R-:W-:Y:S05]  /*5180*/  BSYNC B1 ;  /* 0x0000000000017941 */ /* 0x000fea0003800000 */
.L_x_154:
        /* <DEDUP_REMOVED lines=9> */
.L_x_157:
[----:B------:R-:W-:Y:S05]  /*5220*/  BSYNC B1 ;  /* 0x0000000000017941 */ /* 0x000fea0003800000 */
.L_x_156:
        /* <DEDUP_REMOVED lines=10> */
.L_x_159:
[----:B------:R-:W-:Y:S05]  /*52d0*/  BSYNC B1 ;  /* 0x0000000000017941 */ /* 0x000fea0003800000 */
.L_x_158:
        /* <DEDUP_REMOVED lines=10> */
.L_x_161:
[----:B------:R-:W-:Y:S05]  /*5380*/  BSYNC B1 ;  /* 0x0000000000017941 */ /* 0x000fea0003800000 */
.L_x_160:
        /* <DEDUP_REMOVED lines=9> */
.L_x_163:
[----:B------:R-:W-:Y:S05]  /*5420*/  BSYNC B1 ;  /* 0x0000000000017941 */ /* 0x000fea0003800000 */
.L_x_162:
        /* <DEDUP_REMOVED lines=9> */
.L_x_165:
[----:B------:R-:W-:Y:S05]  /*54c0*/  BSYNC B1 ;  /* 0x0000000000017941 */ /* 0x000fea0003800000 */
.L_x_164:
        /* <DEDUP_REMOVED lines=10> */
.L_x_167:
[----:B------:R-:W-:Y:S05]  /*5570*/  BSYNC B1 ;  /* 0x0000000000017941 */ /* 0x000fea0003800000 */
.L_x_166:
        /* <DEDUP_REMOVED lines=10> */
.L_x_169:
[----:B------:R-:W-:Y:S05]  /*5620*/  BSYNC B1 ;  /* 0x0000000000017941 */ /* 0x000fea0003800000 */
.L_x_168:
        /* <DEDUP_REMOVED lines=9> */
.L_x_171:
[----:B------:R-:W-:Y:S05]  /*56c0*/  BSYNC B1 ;  /* 0x0000000000017941 */ /* 0x000fea0003800000 */
.L_x_170:
        /* <DEDUP_REMOVED lines=9> */
.L_x_173:
[----:B------:R-:W-:Y:S05]  /*5760*/  BSYNC B1 ;  /* 0x0000000000017941 */ /* 0x000fea0003800000 */
.L_x_172:
        /* <DEDUP_REMOVED lines=10> */
.L_x_175:
[----:B------:R-:W-:Y:S05]  /*5810*/  BSYNC B1 ;  /* 0x0000000000017941 */ /* 0x000fea0003800000 */
.L_x_174:
        /* <DEDUP_REMOVED lines=10> */
.L_x_177:
[----:B------:R-:W-:Y:S05]  /*58c0*/  BSYNC B1 ;  /* 0x0000000000017941 */ /* 0x000fea0003800000 */
.L_x_176:
        /* <DEDUP_REMOVED lines=9> */
.L_x_179:
[----:B------:R-:W-:Y:S05]  /*5960*/  BSYNC B1 ;  /* 0x0000000000017941 */ /* 0x000fea0003800000 */
.L_x_178:
        /* <DEDUP_REMOVED lines=9> */
.L_x_181:
[----:B------:R-:W-:Y:S05]  /*5a00*/  BSYNC B1 ;  /* 0x0000000000017941 */ /* 0x000fea0003800000 */
.L_x_180:
        /* <DEDUP_REMOVED lines=10> */
.L_x_183:
[----:B------:R-:W-:Y:S05]  /*5ab0*/  BSYNC B1 ;  /* 0x0000000000017941 */ /* 0x000fea0003800000 */
.L_x_182:
        /* <DEDUP_REMOVED lines=10> */
.L_x_185:
[----:B------:R-:W-:Y:S05]  /*5b60*/  BSYNC B1 ;  /* 0x0000000000017941 */ /* 0x000fea0003800000 */
.L_x_184:
        /* <DEDUP_REMOVED lines=9> */
.L_x_187:
[----:B------:R-:W-:Y:S05]  /*5c00*/  BSYNC B1 ;  /* 0x0000000000017941 */ /* 0x000fea0003800000 */
.L_x_186:
[----:B0----5:R-:W-:Y:S01]  /*5c10*/  IMAD.U32 R0, R18, 0x10000, RZ ;  /* 0x0001000012007824 */ /* 0x021fe200078e00ff */
[----:B------:R-:W-:Y:S01]  /*5c20*/  ISETP.GT.AND P1, PT, R4, 0x8, P1 ;  /* 0x000000080400780c */ /* 0x000fe20000f24270 */
[----:B---34-:R-:W-:Y:S01]  /*5c30*/  @P0 IMAD.MOV.U32 R6, RZ, RZ, R8 ;  /* 0x000000ffff060224 */ /* 0x018fe200078e0008 */
[----:B------:R-:W-:Y:S01]  /*5c40*/  BSSY B1, `(.L_x_188) ;  /* 0x0000008000017945 */ /* 0x000fe20003800000 */
[----:B------:R-:W-:Y:S01]  /*5c50*/  FMUL R5, R0, R23 ;  /* 0x0000001700057220 */ /* 0x000fe20000400000 */
[----:B------:R-:W-:-:S03]  /*5c60*/  @P0 IMAD.MOV.U32 R7, RZ, RZ, R9 ;  /* 0x000000ffff070224 */ /* 0x000fc600078e0009 */
[----:B------:R-:W-:-:S05]  /*5c70*/  FFMA R5, R38, R22, R5 ;  /* 0x0000001626057223 */ /* 0x000fca0000000005 */
[----:B------:R-:W-:-:S05]  /*5c80*/  F2FP.BF16.F32.PACK_AB R5, RZ, R5 ;  /* 0x00000005ff05723e */ /* 0x000fca00000010ff */
[----:B------:R0:W-:Y:S01]  /*5c90*/  @P0 STG.E.U16 desc[UR50][R6.64+0x130], R5 ;  /* 0x0001300506000986 */ /* 0x0001e2000c101532 */
[----:B------:R-:W-:Y:S05]  /*5ca0*/  @!P1 BRA `(.L_x_189) ;  /* 0x0000000000049947 */ /* 0x000fea0003800000 */
[----:B------:R3:W5:Y:S02]  /*5cb0*/  LDG.E.LTC128B.U16 R18, desc[UR50][R2.64+0x132] ;  /* 0x0001323202127981 */ /* 0x000764000c1e1520 */
.L_x_189:
[----:B------:R-:W-:Y:S05]  /*5cc0*/  BSYNC B1 ;  /* 0x0000000000017941 */ /* 0x000fea0003800000 */
.L_x_188:
[----:B------:R-:W-:Y:S05]  /*5cd0*/  @!P1 BRA `(.L_x_190) ;  /* 0x0000001400e09947 */ /* 0x000fea0003800000 */
[----:B-----5:R-:W-:-:S04]  /*5ce0*/  IMAD.U32 R18, R18, 0x10000, RZ ;  /* 0x0001000012127824 */ /* 0x020fc800078e00ff */
[----:B------:R-:W-:-:S04]  /*5cf0*/  FMUL R18, R18, R23 ;  /* 0x0000001712127220 */ /* 0x000fc80000400000 */
[----:B------:R-:W-:-:S05]  /*5d00*/  FFMA R18, R39, R22, R18 ;  /* 0x0000001627127223 */ /* 0x000fca0000000012 */
[----:B------:R-:W-:-:S05]  /*5d10*/  F2FP.BF16.F32.PACK_AB R18, RZ, R18 ;  /* 0x00000012ff12723e */ /* 0x000fca00000010ff */
[----:B------:R4:W-:Y:S01]  /*5d20*/  STG.E.U16 desc[UR50][R8.64+0x132], R18 ;  /* 0x0001321208007986 */ /* 0x0009e2000c101532 */
[----:B------:R-:W-:Y:S05]  /*5d30*/  BRA `(.L_x_190) ;  /* 0x0000001400c87947 */ /* 0x000fea0003800000 */
.L_x_33:
[----:B------:R-:W-:Y:S01]  /*5d40*/  ULDC.64 UR4, c[0x0][0x5c0] ;  /* 0x0001700000047ab9 */ /* 0x000fe20000000a00 */
[----:B------:R-:W-:Y:S01]  /*5d50*/  ISETP.GT.AND P3, PT, R0, 0x1, PT ;  /* 0x000000010000780c */ /* 0x000fe20003f64270 */
[-C--:B------:R-:W-:Y:S01]  /*5d60*/  FMUL R88, R88, R22.reuse ;  /* 0x0000001658587220 */ /* 0x080fe20000400000 */
[----:B------:R-:W-:Y:S01]  /*5d70*/  LEA R6, P1, R8, UR4, 0x1 ;  /* 0x0000000408067c11 */ /* 0x000fe2000f8208ff */
[-C--:B------:R-:W-:Y:S01]  /*5d80*/  FMUL R89, R89, R22.reuse ;  /* 0x0000001659597220 */ /* 0x080fe20000400000 */
[----:B------:R-:W-:Y:S01]  /*5d90*/  SHF.L.U64.HI R3, R2, 0x4, R3 ;  /* 0x0000000402037819 */ /* 0x000fe20000010203 */
[-C--:B------:R-:W-:Y:S01]  /*5da0*/  FMUL R90, R90, R22.reuse ;  /* 0x000000165a5a7220 */ /* 0x080fe20000400000 */
[----:B------:R-:W-:Y:S01]  /*5db0*/  LEA.HI.X R7, R8, UR5, R127, 0x1, P1 ;  /* 0x0000000508077c11 */ /* 0x000fe200088f0c7f */
[-C--:B------:R-:W-:Y:S01]  /*5dc0*/  FMUL R91, R91, R22.reuse ;  /* 0x000000165b5b7220 */ /* 0x080fe20000400000 */
[----:B------:R-:W-:Y:S01]  /*5dd0*/  ISETP.GT.AND P1, PT, R4, RZ, P3 ;  /* 0x000000ff0400720c */ /* 0x000fe20001f24270 */
[----:B------:R-:W-:Y:S01]  /*5de0*/  FMUL R92, R92, R22 ;  /* 0x000000165c5c7220 */ /* 0x000fe20000400000 */
[----:B------:R-:W-:Y:S01]  /*5df0*/  F2FP.BF16.F32.PACK_AB R88, RZ, R88 ;  /* 0x00000058ff58723e */ /* 0x000fe200000010ff */
[-C--:B------:R-:W-:Y:S01]  /*5e00*/  FMUL R93, R93, R22.reuse ;  /* 0x000000165d5d7220 */ /* 0x080fe20000400000 */
[----:B------:R-:W-:Y:S01]  /*5e10*/  F2FP.BF16.F32.PACK_AB R89, RZ, R89 ;  /* 0x00000059ff59723e */ /* 0x000fe200000010ff */
[----:B------:R-:W-:Y:S01]  /*5e20*/  FMUL R94, R94, R22 ;  /* 0x000000165e5e7220 */ /* 0x000fe20000400000 */
[----:B------:R-:W-:Y:S01]  /*5e30*/  LEA R2, P5, R2, R6, 0x4 ;  /* 0x0000000602027211 */ /* 0x000fe200078a20ff */
[----:B------:R-:W-:Y:S01]  /*5e40*/  @P2 STG.E.U16 desc[UR50][R6.64], R88 ;  /* 0x0000005806002986 */ /* 0x000fe2000c101532 */
[----:B------:R-:W-:Y:S01]  /*5e50*/  ISETP.GT.AND P2, PT, R0, 0x8, PT ;  /* 0x000000080000780c */ /* 0x000fe20003f44270 */
[-C--:B------:R-:W-:Y:S01]  /*5e60*/  FMUL R95, R95, R22.reuse ;  /* 0x000000165f5f7220 */ /* 0x080fe20000400000 */
[C---:B------:R-:W-:Y:S01]  /*5e70*/  ISETP.GT.AND P3, PT, R4.reuse, 0x8, P3 ;  /* 0x000000080400780c */ /* 0x040fe20001f64270 */
[----:B------:R-:W-:Y:S01]  /*5e80*/  IMAD.X R3, R3, 0x1, R7, P5 ;  /* 0x0000000103037824 */ /* 0x000fe200028e0607 */
[C---:B------:R-:W-:Y:S01]  /*5e90*/  ISETP.GT.AND P4, PT, R4.reuse, RZ, P2 ;  /* 0x000000ff0400720c */ /* 0x040fe20001784270 */
[----:B------:R-:W-:Y:S01]  /*5ea0*/  @P1 STG.E.U16 desc[UR50][R6.64+0x2], R89 ;  /* 0x0000025906001986 */ /* 0x000fe2000c101532 */
[----:B------:R-:W-:Y:S01]  /*5eb0*/  ISETP.GT.AND P1, PT, R4, 0x8, P0 ;  /* 0x000000080400780c */ /* 0x000fe20000724270 */
[-C--:B------:R-:W-:Y:S01]  /*5ec0*/  FMUL R96, R96, R22.reuse ;  /* 0x0000001660607220 */ /* 0x080fe20000400000 */
[----:B------:R-:W-:Y:S01]  /*5ed0*/  ISETP.GT.AND P0, PT, R0, 0x9, PT ;  /* 0x000000090000780c */ /* 0x000fe20003f04270 */
[----:B------:R-:W-:Y:S01]  /*5ee0*/  FMUL R97, R97, R22 ;  /* 0x0000001661617220 */ /* 0x000fe20000400000 */
[----:B------:R-:W-:Y:S01]  /*5ef0*/  F2FP.BF16.F32.PACK_AB R90, RZ, R90 ;  /* 0x0000005aff5a723e */ /* 0x000fe200000010ff */
[-C--:B------:R-:W-:Y:S01]  /*5f00*/  FMUL R98, R98, R22.reuse ;  /* 0x0000001662627220 */ /* 0x080fe20000400000 */
[----:B------:R-:W-:Y:S01]  /*5f10*/  ISETP.GT.AND P5, PT, R4, RZ, P0 ;  /* 0x000000ff0400720c */ /* 0x000fe200007a4270 */
[-C--:B------:R-:W-:Y:S01]  /*5f20*/  FMUL R99, R99, R22.reuse ;  /* 0x0000001663637220 */ /* 0x080fe20000400000 */
[----:B------:R-:W-:Y:S01]  /*5f30*/  F2FP.BF16.F32.PACK_AB R91, RZ, R91 ;  /* 0x0000005bff5b723e */ /* 0x000fe200000010ff */
[----:B------:R-:W-:Y:S01]  /*5f40*/  FMUL R100, R100, R22 ;  /* 0x0000001664647220 */ /* 0x000fe20000400000 */
[----:B------:R-:W-:Y:S01]  /*5f50*/  F2FP.BF16.F32.PACK_AB R92, RZ, R92 ;  /* 0x0000005cff5c723e */ /* 0x000fe200000010ff */
[-C--:B------:R-:W-:Y:S01]  /*5f60*/  FMUL R101, R101, R22.reuse ;  /* 0x0000001665657220 */ /* 0x080fe20000400000 */
[----:B------:R-:W-:Y:S01]  /*5f70*/  F2FP.BF16.F32.PACK_AB R93, RZ, R93 ;  /* 0x0000005dff5d723e */ /* 0x000fe200000010ff */
[----:B------:R-:W-:Y:S01]  /*5f80*/  @P1 STG.E.U16 desc[UR50][R2.64], R90 ;  /* 0x0000005a02001986 */ /* 0x000fe2000c101532 */
[----:B------:R-:W-:Y:S01]  /*5f90*/  ISETP.GT.AND P1, PT, R4, 0x8, P2 ;  /* 0x000000080400780c */ /* 0x000fe20001724270 */
[-C--:B------:R-:W-:Y:S01]  /*5fa0*/  FMUL R102, R102, R22.reuse ;  /* 0x0000001666667220 */ /* 0x080fe20000400000 */
[----:B------:R-:W-:Y:S01]  /*5fb0*/  ISETP.GT.AND P2, PT, R4, 0x8, P0 ;  /* 0x000000080400780c */ /* 0x000fe20000744270 */
[----:B------:R-:W-:Y:S01]  /*5fc0*/  @P3 STG.E.U16 desc[UR50][R2.64+0x2], R91 ;  /* 0x0000025b02003986 */ /* 0x000fe2000c101532 */
[C---:B------:R-:W-:Y:S01]  /*5fd0*/  ISETP.GT.AND P3, PT, R0.reuse, 0x10, PT ;  /* 0x000000100000780c */ /* 0x040fe20003f64270 */
[-C--:B------:R-:W-:Y:S01]  /*5fe0*/  FMUL R103, R103, R22.reuse ;  /* 0x0000001667677220 */ /* 0x080fe20000400000 */
[----:B------:R-:W-:Y:S01]  /*5ff0*/  ISETP.GT.AND P0, PT, R0, 0x11, PT ;  /* 0x000000110000780c */ /* 0x000fe20003f04270 */
[----:B------:R-:W-:Y:S01]  /*6000*/  @P4 STG.E.U16 desc[UR50][R6.64+0x10], R92 ;  /* 0x0000105c06004986 */ /* 0x000fe2000c101532 */
[----:B------:R-:W-:Y:S01]  /*6010*/  ISETP.GT.AND P4, PT, R4, RZ, P3 ;  /* 0x000000ff0400720c */ /* 0x000fe20001f84270 */
[----:B------:R-:W-:Y:S01]  /*6020*/  FMUL R72, R72, R22 ;  /* 0x0000001648487220 */ /* 0x000fe20000400000 */
[----:B------:R-:W-:Y:S01]  /*6030*/  F2FP.BF16.F32.PACK_AB R94, RZ, R94 ;  /* 0x0000005eff5e723e */ /* 0x000fe200000010ff */
[----:B------:R-:W-:Y:S01]  /*6040*/  @P5 STG.E.U16 desc[UR50][R6.64+0x12], R93 ;  /* 0x0000125d06005986 */ /* 0x000fe2000c101532 */
[----:B------:R-:W-:Y:S01]  /*6050*/  ISETP.GT.AND P5, PT, R4, RZ, P0 ;  /* 0x000000ff0400720c */ /* 0x000fe200007a4270 */
[----:B------:R-:W-:Y:S01]  /*6060*/  FMUL R73, R73, R22 ;  /* 0x0000001649497220 */ /* 0x000fe20000400000 */
[----:B------:R-:W-:Y:S01]  /*6070*/  F2FP.BF16.F32.PACK_AB R95, RZ, R95 ;  /* 0x0000005fff5f723e */ /* 0x000fe200000010ff */
[----:B------:R-:W-:Y:S01]  /*6080*/  @P1 STG.E.U16 desc[UR50][R2.64+0x10], R94 ;  /* 0x0000105e02001986 */ /* 0x000fe2000c101532 */
[----:B------:R-:W-:Y:S01]  /*6090*/  F2FP.BF16.F32.PACK_AB R96, RZ, R96 ;  /* 0x00000060ff60723e */ /* 0x000fe200000010ff */
[-C--:B------:R-:W-:Y:S01]  /*60a0*/  FMUL R74, R74, R22.reuse ;  /* 0x000000164a4a7220 */ /* 0x080fe20000400000 */
[----:B------:R-:W-:Y:S01]  /*60b0*/  ISETP.GT.AND P1, PT, R4, 0x8, P3 ;  /* 0x000000080400780c */ /* 0x000fe20001f24270 */
[----:B------:R-:W-:Y:S01]  /*60c0*/  @P2 STG.E.U16 desc[UR50][R2.64+0x12], R95 ;  /* 0x0000125f02002986 */ /* 0x000fe2000c101532 */
[----:B------:R-:W-:Y:S01]  /*60d0*/  F2FP.BF16.F32.PACK_AB R97, RZ, R97 ;  /* 0x00000061ff61723e */ /* 0x000fe200000010ff */
[-C--:B------:R-:W-:Y:S01]  /*60e0*/  FMUL R75, R75, R22.reuse ;  /* 0x000000164b4b7220 */ /* 0x080fe20000400000 */
[----:B------:R-:W-:Y:S01]  /*60f0*/  ISETP.GT.AND P3, PT, R0, 0x18, PT ;  /* 0x000000180000780c */ /* 0x000fe20003f64270 */
[----:B------:R-:W-:Y:S01]  /*6100*/  @P4 STG.E.U16 desc[UR50][R6.64+0x20], R96 ;  /* 0x0000206006004986 */ /* 0x000fe2000c101532 */
[----:B------:R-:W-:Y:S01]  /*6110*/  ISETP.GT.AND P2, PT, R4, 0x8, P0 ;  /* 0x000000080400780c */ /* 0x000fe20000744270 */
[-C--:B------:R-:W-:Y:S01]  /*6120*/  FMUL R76, R76, R22.reuse ;  /* 0x000000164c4c7220 */ /* 0x080fe20000400000 */
[----:B------:R-:W-:Y:S01]  /*6130*/  ISETP.GT.AND P0, PT, R0, 0x19, PT ;  /* 0x000000190000780c */ /* 0x000fe20003f04270 */
[----:B------:R-:W-:Y:S01]  /*6140*/  @P5 STG.E.U16 desc[UR50][R6.64+0x22], R97 ;  /* 0x0000226106005986 */ /* 0x000fe2000c101532 */
[C---:B------:R-:W-:Y:S01]  /*6150*/  ISETP.GT.AND P4, PT, R4.reuse, RZ, P3 ;  /* 0x000000ff0400720c */ /* 0x040fe20001f84270 */
[-C--:B------:R-:W-:Y:S01]  /*6160*/  FMUL R77, R77, R22.reuse ;  /* 0x000000164d4d7220 */ /* 0x080fe20000400000 */
[----:B------:R-:W-:Y:S01]  /*6170*/  ISETP.GT.AND P5, PT, R4, RZ, P0 ;  /* 0x000000ff0400720c */ /* 0x000fe200007a4270 */
[----:B------:R-:W-:Y:S01]  /*6180*/  FMUL R78, R78, R22 ;  /* 0x000000164e4e7220 */ /* 0x000fe20000400000 */
[----:B------:R-:W-:Y:S01]  /*6190*/  F2FP.BF16.F32.PACK_AB R98, RZ, R98 ;  /* 0x00000062ff62723e */ /* 0x000fe200000010ff */
[-C--:B------:R-:W-:Y:S01]  /*61a0*/  FMUL R79, R79, R22.reuse ;  /* 0x000000164f4f7220 */ /* 0x080fe20000400000 */
[----:B------:R-:W-:Y:S01]  /*61b0*/  F2FP.BF16.F32.PACK_AB R99, RZ, R99 ;  /* 0x00000063ff63723e */ /* 0x000fe200000010ff */
[----:B------:R-:W-:Y:S01]  /*61c0*/  FMUL R80, R80, R22 ;  /* 0x0000001650507220 */ /* 0x000fe20000400000 */
[----:B------:R-:W-:Y:S01]  /*61d0*/  F2FP.BF16.F32.PACK_AB R100, RZ, R100 ;  /* 0x00000064ff64723e */ /* 0x000fe200000010ff */
[----:B------:R-:W-:Y:S01]  /*61e0*/  @P1 STG.E.U16 desc[UR50][R2.64+0x20], R98 ;  /* 0x0000206202001986 */ /* 0x000fe2000c101532 */
[----:B------:R-:W-:Y:S01]  /*61f0*/  ISETP.GT.AND P1, PT, R4, 0x8, P3 ;  /* 0x000000080400780c */ /* 0x000fe20001f24270 */
[-C--:B------:R-:W-:Y:S01]  /*6200*/  FMUL R81, R81, R22.reuse ;  /* 0x0000001651517220 */ /* 0x080fe20000400000 */
[----:B------:R-:W-:Y:S01]  /*6210*/  F2FP.BF16.F32.PACK_AB R101, RZ, R101 ;  /* 0x00000065ff65723e */ /* 0x000fe200000010ff */
[----:B------:R-:W-:Y:S01]  /*6220*/  @P2 STG.E.U16 desc[UR50][R2.64+0x22], R99 ;  /* 0x0000226302002986 */ /* 0x000fe2000c101532 */
[----:B------:R-:W-:Y:S01]  /*6230*/  ISETP.GT.AND P3, PT, R0, 0x20, PT ;  /* 0x000000200000780c */ /* 0x000fe20003f64270 */
[-C--:B------:R-:W-:Y:S01]  /*6240*/  FMUL R82, R82, R22.reuse ;  /* 0x0000001652527220 */ /* 0x080fe20000400000 */
[----:B------:R-:W-:Y:S01]  /*6250*/  ISETP.GT.AND P2, PT, R4, 0x8, P0 ;  /* 0x000000080400780c */ /* 0x000fe20000744270 */
[----:B------:R-:W-:Y:S01]  /*6260*/  @P4 STG.E.U16 desc[UR50][R6.64+0x30], R100 ;  /* 0x0000306406004986 */ /* 0x000fe2000c101532 */
[----:B------:R-:W-:Y:S01]  /*6270*/  ISETP.GT.AND P0, PT, R0, 0x21, PT ;  /* 0x000000210000780c */ /* 0x000fe20003f04270 */
[-C--:B------:R-:W-:Y:S01]  /*6280*/  FMUL R83, R83, R22.reuse ;  /* 0x0000001653537220 */ /* 0x080fe20000400000 */
[C---:B------:R-:W-:Y:S01]  /*6290*/  ISETP.GT.AND P4, PT, R4.reuse, RZ, P3 ;  /* 0x000000ff0400720c */ /* 0x040fe20001f84270 */
[----:B------:R-:W-:Y:S01]  /*62a0*/  @P5 STG.E.U16 desc[UR50][R6.64+0x32], R101 ;  /* 0x0000326506005986 */ /* 0x000fe2000c101532 */
        /* <DEDUP_REMOVED lines=169> */
[----:B------:R-:W-:Y:S01]  /*6d40*/  FMUL R39, R39, R22 ;  /* 0x0000001627277220 */ /* 0x000fe20000400000 */
[----:B------:R-:W-:Y:S01]  /*6d50*/  F2FP.BF16.F32.PACK_AB R41, RZ, R41 ;  /* 0x00000029ff29723e */ /* 0x000fe200000010ff */
[----:B------:R-:W-:Y:S01]  /*6d60*/  @P2 STG.E.U16 desc[UR50][R2.64+0xb2], R71 ;  /* 0x0000b24702002986 */ /* 0x000fe2000c101532 */
[----:B------:R-:W-:-:S02]  /*6d70*/  ISETP.GT.AND P3, PT, R0, 0x68, PT ;  /* 0x000000680000780c */ /* 0x000fc40003f64270 */
[----:B------:R-:W-:Y:S01]  /*6d80*/  ISETP.GT.AND P2, PT, R4, 0x8, P0 ;  /* 0x000000080400780c */ /* 0x000fe20000744270 */
[----:B------:R-:W-:Y:S01]  /*6d90*/  @P4 STG.E.U16 desc[UR50][R6.64+0xc0], R40 ;  /* 0x0000c02806004986 */ /* 0x000fe2000c101532 */
[----:B------:R-:W-:Y:S02]  /*6da0*/  ISETP.GT.AND P0, PT, R0, 0x69, PT ;  /* 0x000000690000780c */ /* 0x000fe40003f04270 */
[C---:B------:R-:W-:Y:S01]  /*6db0*/  ISETP.GT.AND P4, PT, R4.reuse, RZ, P3 ;  /* 0x000000ff0400720c */ /* 0x040fe20001f84270 */
[----:B------:R-:W-:Y:S01]  /*6dc0*/  @P5 STG.E.U16 desc[UR50][R6.64+0xc2], R41 ;  /* 0x0000c22906005986 */ /* 0x000fe2000c101532 */
[----:B------:R-:W-:Y:S02]  /*6dd0*/  ISETP.GT.AND P5, PT, R4, RZ, P0 ;  /* 0x000000ff0400720c */ /* 0x000fe400007a4270 */
[----:B------:R-:W-:Y:S02]  /*6de0*/  F2FP.BF16.F32.PACK_AB R42, RZ, R42 ;  /* 0x0000002aff2a723e */ /* 0x000fe400000010ff */
[----:B------:R-:W-:-:S02]  /*6df0*/  F2FP.BF16.F32.PACK_AB R43, RZ, R43 ;  /* 0x0000002bff2b723e */ /* 0x000fc400000010ff */
[----:B------:R-:W-:Y:S01]  /*6e00*/  F2FP.BF16.F32.PACK_AB R44, RZ, R44 ;  /* 0x0000002cff2c723e */ /* 0x000fe200000010ff */
[----:B------:R-:W-:Y:S01]  /*6e10*/  @P1 STG.E.U16 desc[UR50][R2.64+0xc0], R42 ;  /* 0x0000c02a02001986 */ /* 0x000fe2000c101532 */
[----:B------:R-:W-:Y:S02]  /*6e20*/  ISETP.GT.AND P1, PT, R4, 0x8, P3 ;  /* 0x000000080400780c */ /* 0x000fe40001f24270 */
[----:B------:R-:W-:Y:S01]  /*6e30*/  F2FP.BF16.F32.PACK_AB R45, RZ, R45 ;  /* 0x0000002dff2d723e */ /* 0x000fe200000010ff */
[----:B------:R-:W-:Y:S01]  /*6e40*/  @P2 STG.E.U16 desc[UR50][R2.64+0xc2], R43 ;  /* 0x0000c22b02002986 */ /* 0x000fe2000c101532 */
[----:B------:R-:W-:Y:S02]  /*6e50*/  ISETP.GT.AND P3, PT, R0, 0x70, PT ;  /* 0x000000700000780c */ /* 0x000fe40003f64270 */
[----:B------:R-:W-:Y:S01]  /*6e60*/  ISETP.GT.AND P2, PT, R4, 0x8, P0 ;  /* 0x000000080400780c */ /* 0x000fe20000744270 */
[----:B------:R-:W-:Y:S01]  /*6e70*/  @P4 STG.E.U16 desc[UR50][R6.64+0xd0], R44 ;  /* 0x0000d02c06004986 */ /* 0x000fe2000c101532 */
[----:B------:R-:W-:-:S02]  /*6e80*/  ISETP.GT.AND P0, PT, R0, 0x71, PT ;  /* 0x000000710000780c */ /* 0x000fc40003f04270 */
[C---:B------:R-:W-:Y:S01]  /*6e90*/  ISETP.GT.AND P4, PT, R4.reuse, RZ, P3 ;  /* 0x000000ff0400720c */ /* 0x040fe20001f84270 */
[----:B------:R-:W-:Y:S01]  /*6ea0*/  @P5 STG.E.U16 desc[UR50][R6.64+0xd2], R45 ;  /* 0x0000d22d06005986 */ /* 0x000fe2000c101532 */
[C---:B------:R-:W-:Y:S02]  /*6eb0*/  ISETP.GT.AND P5, PT, R4.reuse, RZ, P0 ;  /* 0x000000ff0400720c */ /* 0x040fe400007a4270 */
[----:B------:R-:W-:Y:S02]  /*6ec0*/  F2FP.BF16.F32.PACK_AB R46, RZ, R46 ;  /* 0x0000002eff2e723e */ /* 0x000fe400000010ff */
[----:B------:R-:W-:Y:S02]  /*6ed0*/  F2FP.BF16.F32.PACK_AB R47, RZ, R47 ;  /* 0x0000002fff2f723e */ /* 0x000fe400000010ff */
[----:B------:R-:W-:Y:S01]  /*6ee0*/  F2FP.BF16.F32.PACK_AB R48, RZ, R48 ;  /* 0x00000030ff30723e */ /* 0x000fe200000010ff */
[----:B------:R-:W-:Y:S01]  /*6ef0*/  @P1 STG.E.U16 desc[UR50][R2.64+0xd0], R46 ;  /* 0x0000d02e02001986 */ /* 0x000fe2000c101532 */
[----:B------:R-:W-:-:S02]  /*6f00*/  ISETP.GT.AND P1, PT, R4, 0x8, P3 ;  /* 0x000000080400780c */ /* 0x000fc40001f24270 */
[----:B------:R-:W-:Y:S01]  /*6f10*/  F2FP.BF16.F32.PACK_AB R49, RZ, R49 ;  /* 0x00000031ff31723e */ /* 0x000fe200000010ff */
[----:B------:R-:W-:Y:S01]  /*6f20*/  @P2 STG.E.U16 desc[UR50][R2.64+0xd2], R47 ;  /* 0x0000d22f02002986 */ /* 0x000fe2000c101532 */
[----:B------:R-:W-:Y:S02]  /*6f30*/  ISETP.GT.AND P2, PT, R0, 0x78, PT ;  /* 0x000000780000780c */ /* 0x000fe40003f44270 */
[----:B------:R-:W-:Y:S01]  /*6f40*/  ISETP.GT.AND P0, PT, R4, 0x8, P0 ;  /* 0x000000080400780c */ /* 0x000fe20000704270 */
[----:B------:R-:W-:Y:S01]  /*6f50*/  @P4 STG.E.U16 desc[UR50][R6.64+0xe0], R48 ;  /* 0x0000e03006004986 */ /* 0x000fe2000c101532 */
[----:B------:R-:W-:Y:S02]  /*6f60*/  ISETP.GT.AND P3, PT, R0, 0x79, PT ;  /* 0x000000790000780c */ /* 0x000fe40003f64270 */
[C---:B------:R-:W-:Y:S01]  /*6f70*/  ISETP.GT.AND P4, PT, R4.reuse, RZ, P2 ;  /* 0x000000ff0400720c */ /* 0x040fe20001784270 */
[----:B------:R-:W-:Y:S01]  /*6f80*/  @P5 STG.E.U16 desc[UR50][R6.64+0xe2], R49 ;  /* 0x0000e23106005986 */ /* 0x000fe2000c101532 */
[----:B------:R-:W-:-:S02]  /*6f90*/  ISETP.GT.AND P5, PT, R4, RZ, P3 ;  /* 0x000000ff0400720c */ /* 0x000fc40001fa4270 */
[----:B------:R-:W-:Y:S02]  /*6fa0*/  F2FP.BF16.F32.PACK_AB R50, RZ, R50 ;  /* 0x00000032ff32723e */ /* 0x000fe400000010ff */
[----:B------:R-:W-:Y:S02]  /*6fb0*/  F2FP.BF16.F32.PACK_AB R51, RZ, R51 ;  /* 0x00000033ff33723e */ /* 0x000fe400000010ff */
[----:B------:R-:W-:Y:S01]  /*6fc0*/  F2FP.BF16.F32.PACK_AB R52, RZ, R52 ;  /* 0x00000034ff34723e */ /* 0x000fe200000010ff */
[----:B------:R-:W-:Y:S01]  /*6fd0*/  @P1 STG.E.U16 desc[UR50][R2.64+0xe0], R50 ;  /* 0x0000e03202001986 */ /* 0x000fe2000c101532 */
[C---:B------:R-:W-:Y:S02]  /*6fe0*/  ISETP.GT.AND P1, PT, R4.reuse, 0x8, P2 ;  /* 0x000000080400780c */ /* 0x040fe40001724270 */
[----:B------:R-:W-:Y:S01]  /*6ff0*/  F2FP.BF16.F32.PACK_AB R53, RZ, R53 ;  /* 0x00000035ff35723e */ /* 0x000fe200000010ff */
[----:B------:R-:W-:Y:S01]  /*7000*/  @P0 STG.E.U16 desc[UR50][R2.64+0xe2], R51 ;  /* 0x0000e23302000986 */ /* 0x000fe2000c101532 */
[----:B------:R-:W-:-:S02]  /*7010*/  ISETP.GT.AND P2, PT, R4, 0x8, P3 ;  /* 0x000000080400780c */ /* 0x000fc40001f44270 */
[C---:B------:R-:W-:Y:S01]  /*7020*/  ISETP.GT.AND P3, PT, R0.reuse, 0x80, PT ;  /* 0x000000800000780c */ /* 0x040fe20003f64270 */
        /* <DEDUP_REMOVED lines=9> */
[----:B------:R-:W-:Y:S02]  /*70c0*/  F2FP.BF16.F32.PACK_AB R25, RZ, R25 ;  /* 0x00000019ff19723e */ /* 0x000fe400000010ff */
[C---:B------:R-:W-:Y:S01]  /*70d0*/  ISETP.GT.AND P1, PT, R4.reuse, 0x8, P3 ;  /* 0x000000080400780c */ /* 0x040fe20001f24270 */
[----:B------:R-:W-:Y:S01]  /*70e0*/  @P2 STG.E.U16 desc[UR50][R2.64+0xf2], R55 ;  /* 0x0000f23702002986 */ /* 0x000fe2000c101532 */
[----:B------:R-:W-:Y:S02]  /*70f0*/  ISETP.GT.AND P0, PT, R4, 0x8, P0 ;  /* 0x000000080400780c */ /* 0x000fe40000704270 */
[----:B------:R-:W-:Y:S01]  /*7100*/  F2FP.BF16.F32.PACK_AB R26, RZ, R26 ;  /* 0x0000001aff1a723e */ /* 0x000fe200000010ff */
[----:B------:R-:W-:Y:S01]  /*7110*/  @P4 STG.E.U16 desc[UR50][R6.64+0x100], R24 ;  /* 0x0001001806004986 */ /* 0x000fe2000c101532 */
[----:B------:R-:W-:-:S02]  /*7120*/  ISETP.GT.AND P4, PT, R0, 0x88, PT ;  /* 0x000000880000780c */ /* 0x000fc40003f84270 */
[----:B------:R-:W-:Y:S01]  /*7130*/  F2FP.BF16.F32.PACK_AB R27, RZ, R27 ;  /* 0x0000001bff1b723e */ /* 0x000fe200000010ff */
[----:B------:R-:W-:Y:S01]  /*7140*/  @P5 STG.E.U16 desc[UR50][R6.64+0x102], R25 ;  /* 0x0001021906005986 */ /* 0x000fe2000c101532 */
[----:B------:R-:W-:Y:S02]  /*7150*/  ISETP.GT.AND P5, PT, R0, 0x89, PT ;  /* 0x000000890000780c */ /* 0x000fe40003fa4270 */
[C---:B------:R-:W-:Y:S01]  /*7160*/  ISETP.GT.AND P2, PT, R4.reuse, RZ, P4 ;  /* 0x000000ff0400720c */ /* 0x040fe20002744270 */
[----:B------:R-:W-:Y:S01]  /*7170*/  @P1 STG.E.U16 desc[UR50][R2.64+0x100], R26 ;  /* 0x0001001a02001986 */ /* 0x000fe2000c101532 */
[----:B------:R-:W-:Y:S02]  /*7180*/  ISETP.GT.AND P6, PT, R4, RZ, P5 ;  /* 0x000000ff0400720c */ /* 0x000fe40002fc4270 */
[----:B------:R-:W-:Y:S01]  /*7190*/  F2FP.BF16.F32.PACK_AB R28, RZ, R28 ;  /* 0x0000001cff1c723e */ /* 0x000fe200000010ff */
[----:B------:R-:W-:Y:S01]  /*71a0*/  @P0 STG.E.U16 desc[UR50][R2.64+0x102], R27 ;  /* 0x0001021b02000986 */ /* 0x000fe2000c101532 */
[----:B------:R-:W-:-:S02]  /*71b0*/  F2FP.BF16.F32.PACK_AB R29, RZ, R29 ;  /* 0x0000001dff1d723e */ /* 0x000fc400000010ff */
[----:B------:R-:W-:Y:S02]  /*71c0*/  ISETP.GT.AND P4, PT, R4, 0x8, P4 ;  /* 0x000000080400780c */ /* 0x000fe40002784270 */
[C---:B------:R-:W-:Y:S02]  /*71d0*/  ISETP.GT.AND P3, PT, R0.reuse, 0x90, PT ;  /* 0x000000900000780c */ /* 0x040fe40003f64270 */
[----:B------:R-:W-:Y:S01]  /*71e0*/  F2FP.BF16.F32.PACK_AB R30, RZ, R30 ;  /* 0x0000001eff1e723e */ /* 0x000fe200000010ff */
[----:B------:R-:W-:Y:S01]  /*71f0*/  @P2 STG.E.U16 desc[UR50][R6.64+0x110], R28 ;  /* 0x0001101c06002986 */ /* 0x000fe2000c101532 */
[----:B------:R-:W-:Y:S02]  /*7200*/  ISETP.GT.AND P2, PT, R0, 0x91, PT ;  /* 0x000000910000780c */ /* 0x000fe40003f44270 */
[----:B------:R-:W-:Y:S01]  /*7210*/  F2FP.BF16.F32.PACK_AB R31, RZ, R31 ;  /* 0x0000001fff1f723e */ /* 0x000fe200000010ff */
[----:B------:R-:W-:Y:S01]  /*7220*/  @P6 STG.E.U16 desc[UR50][R6.64+0x112], R29 ;  /* 0x0001121d06006986 */ /* 0x000fe2000c101532 */
[----:B------:R-:W-:-:S02]  /*7230*/  ISETP.GT.AND P6, PT, R4, 0x8, P5 ;  /* 0x000000080400780c */ /* 0x000fc40002fc4270 */
[C---:B------:R-:W-:Y:S01]  /*7240*/  ISETP.GT.AND P5, PT, R4.reuse, RZ, P3 ;  /* 0x000000ff0400720c */ /* 0x040fe20001fa4270 */
[----:B------:R-:W-:Y:S01]  /*7250*/  @P4 STG.E.U16 desc[UR50][R2.64+0x110], R30 ;  /* 0x0001101e02004986 */ /* 0x000fe2000c101532 */
[----:B------:R-:W-:Y:S02]  /*7260*/  ISETP.GT.AND P4, PT, R4, RZ, P2 ;  /* 0x000000ff0400720c */ /* 0x000fe40001784270 */
[C---:B------:R-:W-:Y:S02]  /*7270*/  ISETP.GT.AND P1, PT, R0.reuse, 0x98, PT ;  /* 0x000000980000780c */ /* 0x040fe40003f24270 */
[----:B------:R-:W-:Y:S02]  /*7280*/  F2FP.BF16.F32.PACK_AB R32, RZ, R32 ;  /* 0x00000020ff20723e */ /* 0x000fe400000010ff */
[----:B------:R-:W-:Y:S02]  /*7290*/  ISETP.GT.AND P0, PT, R0, 0x99, PT ;  /* 0x000000990000780c */ /* 0x000fe40003f04270 */
[C---:B------:R-:W-:Y:S01]  /*72a0*/  ISETP.GT.AND P3, PT, R4.reuse, 0x8, P3 ;  /* 0x000000080400780c */ /* 0x040fe20001f64270 */
[----:B------:R-:W-:Y:S01]  /*72b0*/  @P6 STG.E.U16 desc[UR50][R2.64+0x112], R31 ;  /* 0x0001121f02006986 */ /* 0x000fe2000c101532 */
[----:B------:R-:W-:-:S02]  /*72c0*/  ISETP.GT.AND P6, PT, R4, RZ, P1 ;  /* 0x000000ff0400720c */ /* 0x000fc40000fc4270 */
[C---:B------:R-:W-:Y:S01]  /*72d0*/  ISETP.GT.AND P2, PT, R4.reuse, 0x8, P2 ;  /* 0x000000080400780c */ /* 0x040fe20001744270 */
[----:B------:R-:W-:Y:S01]  /*72e0*/  @P5 STG.E.U16 desc[UR50][R6.64+0x120], R32 ;  /* 0x0001202006005986 */ /* 0x000fe2000c101532 */
[C---:B------:R-:W-:Y:S01]  /*72f0*/  ISETP.GT.AND P5, PT, R4.reuse, RZ, P0 ;  /* 0x000000ff0400720c */ /* 0x040fe200007a4270 */
[----:B------:R-:W-:Y:S01]  /*7300*/  @P4 IMAD.MOV.U32 R5, RZ, RZ, R7 ;  /* 0x000000ffff054224 */ /* 0x000fe200078e0007 */
[C---:B------:R-:W-:Y:S02]  /*7310*/  ISETP.GT.AND P1, PT, R4.reuse, 0x8, P1 ;  /* 0x000000080400780c */ /* 0x040fe40000f24270 */
[----:B------:R-:W-:Y:S01]  /*7320*/  ISETP.GT.AND P0, PT, R4, 0x8, P0 ;  /* 0x000000080400780c */ /* 0x000fe20000704270 */
[----:B------:R-:W-:Y:S01]  /*7330*/  @P4 IMAD.MOV.U32 R4, RZ, RZ, R6 ;  /* 0x000000ffff044224 */ /* 0x000fe200078e0006 */
[----:B------:R-:W-:Y:S02]  /*7340*/  F2FP.BF16.F32.PACK_AB R33, RZ, R33 ;  /* 0x00000021ff21723e */ /* 0x000fe400000010ff */
[----:B------:R-:W-:-:S02]  /*7350*/  F2FP.BF16.F32.PACK_AB R34, RZ, R34 ;  /* 0x00000022ff22723e */ /* 0x000fc400000010ff */
[----:B------:R-:W-:Y:S01]  /*7360*/  F2FP.BF16.F32.PACK_AB R35, RZ, R35 ;  /* 0x00000023ff23723e */ /* 0x000fe200000010ff */
[----:B------:R0:W-:Y:S01]  /*7370*/  @P4 STG.E.U16 desc[UR50][R4.64+0x122], R33 ;  /* 0x0001222104004986 */ /* 0x0001e2000c101532 */
[----:B------:R-:W-:Y:S02]  /*7380*/  F2FP.BF16.F32.PACK_AB R36, RZ, R36 ;  /* 0x00000024ff24723e */ /* 0x000fe400000010ff */
[----:B------:R-:W-:Y:S01]  /*7390*/  F2FP.BF16.F32.PACK_AB R37, RZ, R37 ;  /* 0x00000025ff25723e */ /* 0x000fe200000010ff */
[----:B------:R-:W-:Y:S01]  /*73a0*/  @P3 STG.E.U16 desc[UR50][R2.64+0x120], R34 ;  /* 0x0001202202003986 */ /* 0x000fe2000c101532 */
[----:B------:R-:W-:Y:S02]  /*73b0*/  F2FP.BF16.F32.PACK_AB R38, RZ, R38 ;  /* 0x00000026ff26723e */ /* 0x000fe400000010ff */
[----:B------:R-:W-:Y:S01]  /*73c0*/  F2FP.BF16.F32.PACK_AB R39, RZ, R39 ;  /* 0x00000027ff27723e */ /* 0x000fe200000010ff */
[----:B------:R-:W-:Y:S01]  /*73d0*/  @P2 STG.E.U16 desc[UR50][R2.64+0x122], R35 ;  /* 0x0001222302002986 */ /* 0x000fe2000c101532 */
[----:B0-----:R-:W-:-:S02]  /*73e0*/  @P6 IMAD.MOV.U32 R4, RZ, RZ, R6 ;  /* 0x000000ffff046224 */ /* 0x001fc400078e0006 */
[----:B------:R-:W-:-:S05]  /*73f0*/  @P6 IMAD.MOV.U32 R5, RZ, RZ, R7 ;  /* 0x000000ffff056224 */ /* 0x000fca00078e0007 */
[----:B------:R0:W-:Y:S04]  /*7400*/  @P6 STG.E.U16 desc[UR50][R4.64+0x130], R36 ;  /* 0x0001302404006986 */ /* 0x0001e8000c101532 */
[----:B------:R1:W-:Y:S04]  /*7410*/  @P5 STG.E.U16 desc[UR50][R6.64+0x132], R37 ;  /* 0x0001322506005986 */ /* 0x0003e8000c101532 */
[----:B------:R1:W-:Y:S01]  /*7420*/  @P1 STG.E.U16 desc[UR50][R2.64+0x130], R38 ;  /* 0x0001302602001986 */ /* 0x0003e2000c101532 */
[----:B0-----:R-:W-:Y:S02]  /*7430*/  @P0 IMAD.MOV.U32 R4, RZ, RZ, R2 ;  /* 0x000000ffff040224 */ /* 0x001fe400078e0002 */
[----:B------:R-:W-:-:S05]  /*7440*/  @P0 IMAD.MOV.U32 R5, RZ, RZ, R3 ;  /* 0x000000ffff050224 */ /* 0x000fca00078e0003 */
[----:B------:R1:W-:Y:S02]  /*7450*/  @P0 STG.E.U16 desc[UR50][R4.64+0x132], R39 ;  /* 0x0001322704000986 */ /* 0x0003e4000c101532 */
.L_x_190:
[----:B------:R-:W-:Y:S05]  /*7460*/  BSYNC B0 ;  /* 0x0000000000007941 */ /* 0x000fea0003800000 */
.L_x_32:
[----:B-123--:R-:W-:Y:S01]  /*7470*/  IMAD.U32 R2, RZ, RZ, UR36 ;  /* 0x00000024ff027e24 */ /* 0x00efe2000f8e00ff */
[----:B------:R-:W-:Y:S01]  /*7480*/  ULDC.64 UR4, c[0x0][0x650] ;  /* 0x0001940000047ab9 */ /* 0x000fe20000000a00 */
[----:B------:R-:W-:Y:S01]  /*7490*/  IMAD.U32 R0, RZ, RZ, UR40 ;  /* 0x00000028ff007e24 */ /* 0x000fe2000f8e00ff */
[----:B------:R1:W-:Y:S01]  /*74a0*/  SYNCS.ARRIVE.TRANS64.A1T0 RZ, [R110+UR47], RZ ;  /* 0x000000ff6eff79a7 */ /* 0x0003e2000810002f */
[----:B------:R-:W-:Y:S01]  /*74b0*/  IMAD.U32 R3, RZ, RZ, UR37 ;  /* 0x00000025ff037e24 */ /* 0x000fe2000f8e00ff */
[C---:B------:R-:W-:Y:S01]  /*74c0*/  LEA R16, P0, R2.reuse, R16, 0x1 ;  /* 0x0000001002107211 */ /* 0x040fe200078008ff */
[----:B----45:R-:W-:Y:S02]  /*74d0*/  IMAD.MOV.U32 R18, RZ, RZ, -0x1 ;  /* 0xffffffffff127424 */ /* 0x030fe400078e00ff */
[----:B------:R-:W-:Y:S01]  /*74e0*/  IMAD.MOV.U32 R19, RZ, RZ, -0x1 ;  /* 0xffffffffff137424 */ /* 0x000fe200078e00ff */
[----:B------:R-:W-:Y:S01]  /*74f0*/  LEA.HI.X R17, R2, R17, R0, 0x1, P0 ;  /* 0x0000001102117211 */ /* 0x000fe200000f0c00 */
[----:B------:R-:W-:Y:S01]  /*7500*/  IMAD.MOV.U32 R2, RZ, RZ, -0x1 ;  /* 0xffffffffff027424 */ /* 0x000fe200078e00ff */
[----:B------:R-:W-:-:S02]  /*7510*/  ISETP.GE.U32.AND P0, PT, R16, UR4, PT ;  /* 0x0000000410007c0c */ /* 0x000fc4000bf06070 */
[----:B------:R-:W-:Y:S02]  /*7520*/  PRMT R0, RZ, 0x7610, R0 ;  /* 0x00007610ff007816 */ /* 0x000fe40000000000 */
[----:B------:R-:W-:-:S13]  /*7530*/  ISETP.GE.U32.AND.EX P0, PT, R17, UR5, PT, P0 ;  /* 0x0000000511007c0c */ /* 0x000fda000bf06100 */
[----:B-1----:R-:W-:Y:S05]  /*7540*/  @P0 BRA `(.L_x_191) ;  /* 0x00000004008c0947 */ /* 0x002fea0003800000 */
[----:B------:R-:W1:Y:S01]  /*7550*/  S2UR UR7, SR_CTAID.X ;  /* 0x00000000000779c3 */ /* 0x000e620000002500 */
[----:B------:R-:W-:Y:S01]  /*7560*/  ULDC.64 UR4, c[0x0][0x628] ;  /* 0x00018a0000047ab9 */ /* 0x000fe20000000a00 */
[----:B------:R-:W-:Y:S01]  /*7570*/  ULDC UR6, c[0x0][0x150] ;  /* 0x0000540000067ab9 */ /* 0x000fe20000000800 */
[----:B------:R-:W-:Y:S01]  /*7580*/  ISETP.NE.U32.AND P0, PT, RZ, UR4, PT ;  /* 0x00000004ff007c0c */ /* 0x000fe2000bf05070 */
[----:B------:R-:W-:Y:S01]  /*7590*/  ULDC UR15, c[0x0][0x630] ;  /* 0x00018c00000f7ab9 */ /* 0x000fe20000000800 */
[C---:B------:R-:W-:Y:S01]  /*75a0*/  R2UR UR16, R16.reuse ;  /* 0x00000000101072ca */ /* 0x040fe200000e0000 */
[----:B------:R-:W-:Y:S01]  /*75b0*/  ULDC UR18, c[0x0][0x154] ;  /* 0x0000550000127ab9 */ /* 0x000fe20000000800 */
[----:B------:R-:W-:Y:S01]  /*75c0*/  ISETP.NE.AND.EX P0, PT, RZ, UR5, PT, P0 ;  /* 0x00000005ff007c0c */ /* 0x000fe2000bf05300 */
[----:B------:R-:W2:Y:S01]  /*75d0*/  S2UR UR19, SR_CTAID.Y ;  /* 0x00000000001379c3 */ /* 0x000ea20000002600 */
[----:B------:R-:W-:Y:S02]  /*75e0*/  R2UR UR17, R17 ;  /* 0x00000000111172ca */ /* 0x000fe400000e0000 */
[----:B------:R-:W-:-:S02]  /*75f0*/  R2UR UR12, R16 ;  /* 0x00000000100c72ca */ /* 0x000fc400000e0000 */
[----:B------:R-:W-:Y:S02]  /*7600*/  R2UR UR13, R17 ;  /* 0x00000000110d72ca */ /* 0x000fe400000e0000 */
[----:B-1----:R-:W-:-:S05]  /*7610*/  I2FP.F32.U32 R0, UR7 ;  /* 0x0000000700007c45 */ /* 0x002fca0008201000 */
[----:B------:R-:W-:-:S04]  /*7620*/  FMUL R0, R0, UR6 ;  /* 0x0000000600007c20 */ /* 0x000fc80008400000 */
[----:B------:R1:W3:Y:S01]  /*7630*/  F2I.U32.TRUNC.NTZ R2, R0 ;  /* 0x0000000000027305 */ /* 0x0002e2000020f000 */
[----:B--2---:R-:W-:Y:S05]  /*7640*/  @!P0 BRA `(.L_x_192) ;  /* 0x0000000000308947 */ /* 0x004fea0003800000 */
        /* <DEDUP_REMOVED lines=12> */
.L_x_192:
[----:B------:R-:W-:Y:S01]  /*7710*/  USHF.R.U64 UR6, UR12, UR15, UR13 ;  /* 0x0000000f0c067299 */ /* 0x000fe2000800120d */
[----:B-1----:R-:W-:Y:S01]  /*7720*/  I2FP.F32.U32 R0, UR19 ;  /* 0x0000001300007c45 */ /* 0x002fe20008201000 */
[----:B------:R-:W-:Y:S01]  /*7730*/  USHF.R.U32.HI UR4, URZ, UR15, UR13 ;  /* 0x0000000f3f047299 */ /* 0x000fe2000801160d */
[----:B---3--:R-:W-:Y:S01]  /*7740*/  R2UR UR14, R2 ;  /* 0x00000000020e72ca */ /* 0x008fe200000e0000 */
[----:B------:R-:W-:Y:S02]  /*7750*/  UIADD3 UR9, UP0, URZ, -UR6, URZ ;  /* 0x800000063f097290 */ /* 0x000fe4000ff1e03f */
[----:B------:R-:W-:Y:S01]  /*7760*/  FMUL R0, R0, UR18 ;  /* 0x0000001200007c20 */ /* 0x000fe20008400000 */
[----:B------:R-:W-:Y:S01]  /*7770*/  ULDC.64 UR12, c[0x0][0x620] ;  /* 0x00018800000c7ab9 */ /* 0x000fe20000000a00 */
[----:B------:R-:W-:Y:S01]  /*7780*/  UIADD3.X UR4, URZ, ~UR4, URZ, UP0, !UPT ;  /* 0x800000043f047290 */ /* 0x000fe200087fe43f */
[----:B------:R-:W-:Y:S01]  /*7790*/  UMOV UR10, UR16 ;  /* 0x00000010000a7c82 */ /* 0x000fe20008000000 */
[----:B------:R-:W-:-:S02]  /*77a0*/  UMOV UR11, UR17 ;  /* 0x00000011000b7c82 */ /* 0x000fc40008000000 */
[----:B------:R-:W1:Y:S01]  /*77b0*/  F2I.U32.TRUNC.NTZ R0, R0 ;  /* 0x0000000000007305 */ /* 0x000e62000020f000 */
[----:B------:R-:W-:Y:S02]  /*77c0*/  UIMAD UR4, UR4, UR12, URZ ;  /* 0x0000000c040472a4 */ /* 0x000fe4000f8e023f */
        /* <DEDUP_REMOVED lines=9> */
[----:B------:R-:W-:Y:S01]  /*7860*/  USHF.R.U64 UR12, UR10, UR13, UR11 ;  /* 0x0000000d0a0c7299 */ /* 0x000fe2000800120b */
[----:B-1----:R-:W-:Y:S01]  /*7870*/  R2UR UR16, R0 ;  /* 0x00000000001072ca */ /* 0x002fe200000e0000 */
[----:B------:R-:W-:Y:S01]  /*7880*/  USHF.R.U32.HI UR10, URZ, UR13, UR11 ;  /* 0x0000000d3f0a7299 */ /* 0x000fe2000801160b */
[----:B------:R-:W-:Y:S01]  /*7890*/  ISETP.NE.AND.EX P0, PT, RZ, UR5, PT, P0 ;  /* 0x00000005ff007c0c */ /* 0x000fe2000bf05300 */
[----:B------:R-:W-:Y:S01]  /*78a0*/  ULDC UR17, c[0x0][0x608] ;  /* 0x0001820000117ab9 */ /* 0x000fe20000000800 */
[----:B------:R-:W-:-:S02]  /*78b0*/  ULOP3.LUT UR23, URZ, UR18, URZ, 0x33, !UPT ;  /* 0x000000123f177292 */ /* 0x000fc4000f8e333f */
[----:B------:R-:W-:Y:S02]  /*78c0*/  USHF.R.U64 UR18, UR12, UR17, UR10 ;  /* 0x000000110c127299 */ /* 0x000fe4000800120a */
[----:B------:R-:W-:Y:S01]  /*78d0*/  USHF.R.U32.HI UR10, URZ, UR17, UR10 ;  /* 0x000000113f0a7299 */ /* 0x000fe2000801160a */
[----:B------:R-:W-:Y:S01]  /*78e0*/  UMOV UR20, 0x1 ;  /* 0x0000000100147882 */ /* 0x000fe20000000000 */
[----:B------:R-:W-:Y:S02]  /*78f0*/  UIADD3 UR14, -UR14, URZ, URZ ;  /* 0x0000003f0e0e7290 */ /* 0x000fe4000fffe13f */
[----:B------:R-:W-:Y:S02]  /*7900*/  USHF.L.U32 UR13, UR20, UR22, URZ ;  /* 0x00000016140d7299 */ /* 0x000fe4000800063f */
[----:B------:R-:W-:Y:S01]  /*7910*/  USHF.R.U64 UR20, UR18, UR22, UR10 ;  /* 0x0000001612147299 */ /* 0x000fe2000800120a */
[----:B------:R-:W-:Y:S01]  /*7920*/  ULDC UR15, c[0x0][0x144] ;  /* 0x00005100000f7ab9 */ /* 0x000fe20000000800 */
[----:B------:R-:W-:Y:S01]  /*7930*/  ULDC UR8, c[0x0][0x600] ;  /* 0x0001800000087ab9 */ /* 0x000fe20000000800 */
[----:B------:R-:W-:-:S02]  /*7940*/  UIADD3 UR21, -UR16, URZ, URZ ;  /* 0x0000003f10157290 */ /* 0x000fc4000fffe13f */
[----:B------:R-:W-:Y:S02]  /*7950*/  USHF.R.U32.HI UR17, URZ, UR22, UR10 ;  /* 0x000000163f117299 */ /* 0x000fe4000801160a */
[----:B------:R-:W-:Y:S02]  /*7960*/  UIADD3 UR9, UR8, -0x1, URZ ;  /* 0xffffffff08097890 */ /* 0x000fe4000fffe03f */
        /* <DEDUP_REMOVED lines=16> */
.L_x_193:
[----:B------:R-:W-:Y:S01]  /*7a70*/  UISETP.NE.AND UP0, UPT, UR39, URZ, UPT ;  /* 0x0000003f2700728c */ /* 0x000fe2000bf05270 */
[----:B------:R-:W-:Y:S01]  /*7a80*/  IMAD.MOV.U32 R0, RZ, RZ, 0x1 ;  /* 0x00000001ff007424 */ /* 0x000fe200078e00ff */
[----:B------:R-:W-:Y:S01]  /*7a90*/  USHF.R.U64 UR4, UR16, UR24, UR17 ;  /* 0x0000001810047299 */ /* 0x000fe20008001211 */
[----:B------:R-:W-:Y:S01]  /*7aa0*/  IMAD.U32 R19, RZ, RZ, UR6 ;  /* 0x00000006ff137e24 */ /* 0x000fe2000f8e00ff */
[----:B------:R-:W-:Y:S02]  /*7ab0*/  ULOP3.LUT UR18, UR18, UR23, URZ, 0xc0, !UPT ;  /* 0x0000001712127292 */ /* 0x000fe4000f8ec03f */
[----:B------:R-:W-:Y:S02]  /*7ac0*/  UIADD3 UR5, -UR4, URZ, URZ ;  /* 0x0000003f04057290 */ /* 0x000fe4000fffe13f */
[----:B------:R-:W-:Y:S02]  /*7ad0*/  ULOP3.LUT UR9, UR12, UR9, URZ, 0xc0, !UPT ;  /* 0x000000090c097292 */ /* 0x000fe4000f8ec03f */
[----:B------:R-:W-:-:S02]  /*7ae0*/  UIMAD UR4, UR13, UR4, UR18 ;  /* 0x000000040d0472a4 */ /* 0x000fc4000f8e0212 */
[----:B------:R-:W-:Y:S02]  /*7af0*/  @UP0 UIMAD UR22, UR26, UR21, UR19 ;  /* 0x000000151a1602a4 */ /* 0x000fe4000f8e0213 */
[----:B------:R-:W-:Y:S01]  /*7b00*/  UIMAD UR5, UR5, UR25, UR20 ;  /* 0x00000019050572a4 */ /* 0x000fe2000f8e0214 */
[----:B------:R-:W-:Y:S02]  /*7b10*/  ULDC UR7, c[0x0][0x610] ;  /* 0x0001840000077ab9 */ /* 0x000fe40000000800 */
[----:B------:R-:W-:Y:S02]  /*7b20*/  UIMAD UR4, UR4, UR7, UR22 ;  /* 0x00000007040472a4 */ /* 0x000fe4000f8e0216 */
[----:B------:R-:W-:-:S04]  /*7b30*/  UIMAD UR5, UR5, UR8, UR9 ;  /* 0x00000008050572a4 */ /* 0x000fc8000f8e0209 */
[----:B------:R-:W-:Y:S02]  /*7b40*/  USEL UR7, UR5, UR4, !UP0 ;  /* 0x0000000405077287 */ /* 0x000fe4000c000000 */
[----:B------:R-:W-:-:S04]  /*7b50*/  USEL UR4, UR4, UR5, !UP0 ;  /* 0x0000000504047287 */ /* 0x000fc8000c000000 */
[----:B------:R-:W-:Y:S02]  /*7b60*/  IMAD.U32 R2, RZ, RZ, UR7 ;  /* 0x00000007ff027e24 */ /* 0x000fe4000f8e00ff */
[----:B------:R-:W-:-:S07]  /*7b70*/  IMAD.U32 R18, RZ, RZ, UR4 ;  /* 0x00000004ff127e24 */ /* 0x000fce000f8e00ff */
.L_x_191:
[----:B------:R-:W-:Y:S02]  /*7b80*/  LOP3.LUT P0, RZ, R0, 0xff, RZ, 0xc0, !PT ;  /* 0x000000ff00ff7812 */ /* 0x000fe4000780c0ff */
[----:B------:R-:W-:-:S11]  /*7b90*/  LOP3.LUT R116, R116, 0x1, RZ, 0x3c, !PT ;  /* 0x0000000174747812 */ /* 0x000fd600078e3cff */
[----:B------:R-:W-:Y:S05]  /*7ba0*/  @P0 BRA `(.L_x_194) ;  /* 0xffffff9c00540947 */ /* 0x000fea000383ffff */
[----:B------:R-:W-:Y:S05]  /*7bb0*/  EXIT ;  /* 0x000000000000794d */ /* 0x000fea0003800000 */
.L_x_13:
[----:B------:R-:W-:-:S08]  /*7bc0*/  ISETP.NE.AND P0, PT, RZ, UR8, PT ;  /* 0x00000008ff007c0c */ /* 0x000fd0000bf05270 */
[----:B-----5:R-:W0:-:S00]  /*7bd0*/  USETMAXREG.DEALLOC.CTAPOOL 0x28 ;  /* 0x00000028000079c8 */ /* 0x020e0000080e0500 */
[----:B------:R-:W-:Y:S05]  /*7be0*/  @P0 EXIT ;  /* 0x000000000000094d */ /* 0x000fea0003800000 */
[----:B0-----:R-:W-:Y:S01]  /*7bf0*/  LOP3.LUT P0, RZ, R5, 0xff, RZ, 0xc0, !PT ;  /* 0x000000ff05ff7812 */ /* 0x001fe2000780c0ff */
[----:B------:R-:W-:Y:S02]  /*7c00*/  IMAD.MOV.U32 R0, RZ, RZ, 0x1 ;  /* 0x00000001ff007424 */ /* 0x000fe400078e00ff */
[----:B------:R-:W-:-:S10]  /*7c10*/  IMAD.MOV.U32 R8, RZ, RZ, RZ ;  /* 0x000000ffff087224 */ /* 0x000fd400078e00ff */
[----:B------:R-:W-:Y:S05]  /*7c20*/  @!P0 BRA `(.L_x_195) ;  /* 0x0000000c00148947 */ /* 0x000fea0003800000 */
[----:B------:R-:W-:Y:S01]  /*7c30*/  LOP3.LUT P0, RZ, R4, 0x1f, RZ, 0xc0, !PT ;  /* 0x0000001f04ff7812 */ /* 0x000fe2000780c0ff */
[----:B------:R-:W-:Y:S01]  /*7c40*/  ULDC UR5, c[0x0][0x658] ;  /* 0x0001960000057ab9 */ /* 0x000fe20000000800 */
[----:B------:R-:W-:Y:S01]  /*7c50*/  UMOV UR6, 0xffffffff ;  /* 0xffffffff00067882 */ /* 0x000fe20000000000 */
[----:B------:R-:W-:Y:S01]  /*7c60*/  BSSY B0, `(.L_x_195) ;  /* 0x00000c1000007945 */ /* 0x000fe20003800000 */
[----:B------:R-:W-:Y:S01]  /*7c70*/  USHF.L.U32 UR6, UR6, UR5, URZ ;  /* 0x0000000506067299 */ /* 0x000fe2000800063f */
[C---:B------:R-:W-:Y:S01]  /*7c80*/  ISETP.NE.AND P3, PT, R3.reuse, RZ, PT ;  /* 0x000000ff0300720c */ /* 0x040fe20003f65270 */
[----:B------:R-:W-:Y:S01]  /*7c90*/  IMAD.MOV.U32 R9, RZ, RZ, 0x1 ;  /* 0x00000001ff097424 */ /* 0x000fe200078e00ff */
[----:B------:R-:W-:Y:S01]  /*7ca0*/  ISETP.NE.OR P0, PT, R3, RZ, !P0 ;  /* 0x000000ff0300720c */ /* 0x000fe20004705670 */
[----:B------:R-:W-:Y:S01]  /*7cb0*/  IMAD.MOV.U32 R0, RZ, RZ, 0x1 ;  /* 0x00000001ff007424 */ /* 0x000fe200078e00ff */
[----:B------:R-:W-:Y:S01]  /*7cc0*/  ULDC UR4, c[0x0][0x600] ;  /* 0x0001800000047ab9 */ /* 0x000fe20000000800 */
[----:B------:R-:W-:Y:S01]  /*7cd0*/  IMAD.MOV.U32 R8, RZ, RZ, RZ ;  /* 0x000000ffff087224 */ /* 0x000fe200078e00ff */
[----:B------:R-:W-:Y:S01]  /*7ce0*/  UMOV UR7, 0x1 ;  /* 0x0000000100077882 */ /* 0x000fe20000000000 */
[----:B------:R-:W-:-:S02]  /*7cf0*/  UIADD3 UR19, UR38, 0x1, URZ ;  /* 0x0000000126137890 */ /* 0x000fc4000fffe03f */
[----:B------:R-:W-:Y:S02]  /*7d00*/  ULOP3.LUT UR22, UR41, 0x2, URZ, 0xfc, !UPT ;  /* 0x0000000229167892 */ /* 0x000fe4000f8efc3f */
[----:B------:R-:W-:Y:S02]  /*7d10*/  UIADD3 UR4, UR4, -0x1, URZ ;  /* 0xffffffff04047890 */ /* 0x000fe4000fffe03f */
[----:B------:R-:W-:Y:S02]  /*7d20*/  USHF.L.U32 UR5, UR7, UR5, URZ ;  /* 0x0000000507057299 */ /* 0x000fe4000800063f */
[----:B------:R-:W-:Y:S01]  /*7d30*/  ULOP3.LUT UR6, URZ, UR6, URZ, 0x33, !UPT ;  /* 0x000000063f067292 */ /* 0x000fe2000f8e333f */
[----:B------:R-:W-:-:S11]  /*7d40*/  ULDC.64 UR20, c[0x0][0x198] ;  /* 0x0000660000147ab9 */ /* 0x000fd60000000a00 */
.L_x_207:
[----:B------:R-:W-:-:S03]  /*7d50*/  UMOV UR7, 0xffffffff ;  /* 0xffffffff00077882 */ /* 0x000fc60000000000 */
[----:B------:R-:W-:Y:S05]  /*7d60*/  BRA.DIV UR7, `(.L_x_196) ;  /* 0x0000001e07cc7947 */ /* 0x000fea000b800000 */
[----:B------:R-:W-:-:S13]  /*7d70*/  ELECT P6, URZ, PT ;  /* 0x00000000003f782f */ /* 0x000fda00038c0000 */
.L_x_248:
[----:B------:R-:W0:Y:S01]  /*7d80*/  LDC R3, c[0x0][0x28c] ;  /* 0x0000a300ff037b82 */ /* 0x000e220000000800 */
[----:B------:R-:W-:Y:S01]  /*7d90*/  BSSY B1, `(.L_x_197) ;  /* 0x0000038000017945 */ /* 0x000fe20003800000 */
[----:B0-----:R-:W-:-:S13]  /*7da0*/  ISETP.LT.OR P6, PT, R3, 0x1, !P6 ;  /* 0x000000010300780c */ /* 0x001fda00077c1670 */
[----:B------:R-:W-:Y:S05]  /*7db0*/  @P6 BRA `(.L_x_198) ;  /* 0x0000000000d46947 */ /* 0x000fea0003800000 */
[----:B------:R-:W-:Y:S02]  /*7dc0*/  IMAD R6, R2, 0xa0, RZ ;  /* 0x000000a002067824 */ /* 0x000fe400078e02ff */
[----:B------:R-:W-:Y:S02]  /*7dd0*/  IMAD.SHL.U32 R18, R18, 0x40, RZ ;  /* 0x0000004012127824 */ /* 0x000fe400078e00ff */
[----:B------:R-:W-:Y:S02]  /*7de0*/  IMAD.MOV.U32 R11, RZ, RZ, RZ ;  /* 0x000000ffff0b7224 */ /* 0x000fe400078e00ff */
[----:B------:R-:W-:Y:S02]  /*7df0*/  IMAD.U32 R12, RZ, RZ, UR19 ;  /* 0x00000013ff0c7e24 */ /* 0x000fe4000f8e00ff */
[----:B------:R-:W-:Y:S02]  /*7e00*/  IMAD.MOV.U32 R2, RZ, RZ, R0 ;  /* 0x000000ffff027224 */ /* 0x000fe400078e0000 */
[----:B------:R-:W-:-:S07]  /*7e10*/  IMAD.MOV.U32 R3, RZ, RZ, R8 ;  /* 0x000000ffff037224 */ /* 0x000fce00078e0008 */
.L_x_202:
[----:B------:R-:W0:Y:S01]  /*7e20*/  S2R R5, SR_CgaCtaId ;  /* 0x0000000000057919 */ /* 0x000e220000008800 */
[----:B------:R-:W-:-:S04]  /*7e30*/  MOV R4, 0x400 ;  /* 0x0000040000047802 */ /* 0x000fc80000000f00 */
[----:B0-----:R-:W-:Y:S02]  /*7e40*/  LEA R10, R5, R4, 0x18 ;  /* 0x00000004050a7211 */ /* 0x001fe400078ec0ff */
[----:B------:R-:W-:Y:S01]  /*7e50*/  SHF.L.U32 R4, R2, 0x1f, RZ ;  /* 0x0000001f02047819 */ /* 0x000fe200000006ff */
[----:B------:R-:W0:Y:S02]  /*7e60*/  @!P3 LDC R5, c[0x0][0x500] ;  /* 0x00014000ff05bb82 */ /* 0x000e240000000800 */
[----:B------:R-:W-:-:S04]  /*7e70*/  IMAD R7, R3, 0x8, R10 ;  /* 0x0000000803077824 */ /* 0x000fc800078e020a */
[----:B------:R-:W1:Y:S02]  /*7e80*/  SYNCS.PHASECHK.TRANS64.TRYWAIT P1, [R7+URZ+0x100], R4 ;  /* 0x00010004070075a7 */ /* 0x000e64000802017f */
[----:B-1----:R-:W-:Y:S05]  /*7e90*/  @!P1 BRA `(.L_x_199) ;  /* 0x0000001c00a09947 */ /* 0x002fea0003800000 */
.L_x_249:
[----:B------:R-:W-:Y:S01]  /*7ea0*/  UPRMT UR7, UR22, 0x9910, URZ ;  /* 0x0000991016077896 */ /* 0x000fe2000800003f */
[----:B0-----:R0:W-:Y:S03]  /*7eb0*/  @!P3 SYNCS.ARRIVE.TRANS64 RZ, [R7+URZ], R5 ;  /* 0x0000000507ffb9a7 */ /* 0x0011e6000800003f */
[----:B------:R-:W-:-:S06]  /*7ec0*/  UISETP.NE.AND UP0, UPT, UR7, 0x2, UPT ;  /* 0x000000020700788c */ /* 0x000fcc000bf05270 */
[----:B------:R-:W-:-:S13]  /*7ed0*/  PLOP3.LUT P1, PT, PT, PT, UP0, 0x80, 0x0 ;  /* 0x000000000000781c */ /* 0x000fda0003f2f008 */
[----:B0-----:R-:W-:Y:S05]  /*7ee0*/  @P1 BRA `(.L_x_200) ;  /* 0x0000000000041947 */ /* 0x001fea0003800000 */
[----:B------:R-:W-:Y:S01]  /*7ef0*/  BPT.TRAP 0x1 ;  /* 0x000000040000795c */ /* 0x000fe20000300000 */
.L_x_200:
[----:B------:R-:W-:Y:S05]  /*7f00*/  @P0 BRA `(.L_x_201) ;  /* 0x0000000000040947 */ /* 0x000fea0003800000 */
[----:B------:R-:W-:Y:S01]  /*7f10*/  BPT.TRAP 0x1 ;  /* 0x000000040000795c */ /* 0x000fe20000300000 */
.L_x_201:
[--C-:B-1----:R-:W-:Y:S01]  /*7f20*/  IMAD R4, R3, 0x800, R10.reuse ;  /* 0x0000080003047824 */ /* 0x102fe200078e020a */
[----:B------:R-:W-:Y:S01]  /*7f30*/  R2UR UR9, R7 ;  /* 0x00000000070972ca */ /* 0x000fe200000e0000 */
[C---:B------:R-:W-:Y:S01]  /*7f40*/  IMAD R10, R3.reuse, 0x1400, R10 ;  /* 0x00001400030a7824 */ /* 0x040fe200078e020a */
[----:B------:R-:W-:Y:S01]  /*7f50*/  UIADD3 UR14, UP0, UR20, 0xf0, URZ ;  /* 0x000000f0140e7890 */ /* 0x000fe2000ff1e03f */
[----:B------:R-:W-:Y:S01]  /*7f60*/  VIADD R12, R12, 0xffffffff ;  /* 0xffffffff0c0c7836 */ /* 0x000fe20000000000 */
[----:B------:R-:W-:Y:S01]  /*7f70*/  R2UR UR7, R4 ;  /* 0x00000000040772ca */ /* 0x000fe200000e0000 */
[----:B------:R-:W-:Y:S01]  /*7f80*/  UIADD3 UR24, UP1, UR20, 0x1f0, URZ ;  /* 0x000001f014187890 */ /* 0x000fe2000ff3e03f */
[----:B------:R-:W-:Y:S01]  /*7f90*/  R2UR UR8, R10 ;  /* 0x000000000a0872ca */ /* 0x000fe200000e0000 */
[----:B------:R-:W-:Y:S01]  /*7fa0*/  UIADD3.X UR15, URZ, UR21, URZ, UP0, !UPT ;  /* 0x000000153f0f7290 */ /* 0x000fe200087fe43f */
[----:B------:R-:W-:Y:S01]  /*7fb0*/  R2UR UR11, R18 ;  /* 0x00000000120b72ca */ /* 0x000fe200000e0000 */
[----:B------:R-:W-:Y:S01]  /*7fc0*/  VIADD R3, R3, 0x1 ;  /* 0x0000000103037836 */ /* 0x000fe20000000000 */
[----:B------:R-:W-:Y:S01]  /*7fd0*/  R2UR UR10, R11 ;  /* 0x000000000b0a72ca */ /* 0x000fe200000e0000 */
[----:B------:R-:W-:Y:S01]  /*7fe0*/  UIADD3.X UR25, URZ, UR21, URZ, UP1, !UPT ;  /* 0x000000153f197290 */ /* 0x000fe20008ffe43f */
[----:B------:R-:W-:Y:S01]  /*7ff0*/  R2UR UR12, R19 ;  /* 0x00000000130c72ca */ /* 0x000fe200000e0000 */
[----:B------:R-:W-:Y:S01]  /*8000*/  UMOV UR16, 0x0 ;  /* 0x0000000000107882 */ /* 0x000fe20000000000 */
[----:B------:R-:W-:Y:S01]  /*8010*/  R2UR UR18, R6 ;  /* 0x00000000061272ca */ /* 0x000fe200000e0000 */
[----:B------:R-:W-:Y:S01]  /*8020*/  UMOV UR17, 0x10000000 ;  /* 0x1000000000117882 */ /* 0x000fe20000000000 */
[----:B------:R-:W-:Y:S01]  /*8030*/  ISETP.GT.AND P2, PT, R12, 0x1, PT ;  /* 0x000000010c00780c */ /* 0x000fe20003f44270 */
[----:B------:R-:W-:Y:S01]  /*8040*/  UIADD3 UR7, UR7, 0x300, URZ ;  /* 0x0000030007077890 */ /* 0x000fe2000fffe03f */
[----:B------:R-:W-:Y:S01]  /*8050*/  ISETP.NE.AND P1, PT, R3, 0x20, PT ;  /* 0x000000200300780c */ /* 0x000fe20003f25270 */
[----:B------:R-:W-:Y:S01]  /*8060*/  UIADD3 UR13, UR8, 0x10300, URZ ;  /* 0x00010300080d7890 */ /* 0x000fe2000fffe03f */
[----:B------:R-:W-:-:S02]  /*8070*/  VIADD R11, R11, 0x10 ;  /* 0x000000100b0b7836 */ /* 0x000fc40000000000 */
[----:B------:R-:W-:Y:S02]  /*8080*/  SEL R5, RZ, 0x1, P1 ;  /* 0x00000001ff057807 */ /* 0x000fe40000800000 */
[----:B------:R-:W-:Y:S01]  /*8090*/  UMOV UR8, UR7 ;  /* 0x0000000700087c82 */ /* 0x000fe20008000000 */
[----:B------:R-:W-:Y:S01]  /*80a0*/  SEL R3, R3, RZ, P1 ;  /* 0x000000ff03037207 */ /* 0x000fe20000800000 */
[----:B------:R0:W-:Y:S01]  /*80b0*/  UTMALDG.3D [UR8], [UR14], desc[UR16] ;  /* 0x000010080e0075b4 */ /* 0x0001e20008011000 */
[----:B------:R-:W-:Y:S01]  /*80c0*/  LOP3.LUT R2, R2, R5, RZ, 0x3c, !PT ;  /* 0x0000000502027212 */ /* 0x000fe200078e3cff */
[----:B0-----:R-:W-:Y:S01]  /*80d0*/  UMOV UR8, UR13 ;  /* 0x0000000d00087c82 */ /* 0x001fe20008000000 */
[----:B------:R-:W-:Y:S02]  /*80e0*/  UMOV UR11, UR18 ;  /* 0x00000012000b7c82 */ /* 0x000fe40008000000 */
[----:B------:R0:W-:Y:S02]  /*80f0*/  UTMALDG.3D [UR8], [UR24], desc[UR16] ;  /* 0x00001008180075b4 */ /* 0x0001e40008011000 */
[----:B0-----:R-:W-:Y:S05]  /*8100*/  @P2 BRA `(.L_x_202) ;  /* 0xfffffffc00442947 */ /* 0x001fea000383ffff */
.L_x_198:
[----:B------:R-:W-:Y:S05]  /*8110*/  BSYNC B1 ;  /* 0x0000000000017941 */ /* 0x000fea0003800000 */
.L_x_197:
[----:B------:R-:W-:Y:S01]  /*8120*/  LOP3.LUT P4, RZ, R9, 0xff, RZ, 0xc0, !PT ;  /* 0x000000ff09ff7812 */ /* 0x000fe2000788c0ff */
[----:B------:R-:W-:Y:S01]  /*8130*/  VIADD R8, R8, UR38 ;  /* 0x0000002608087c36 */ /* 0x000fe20008000000 */
[----:B------:R-:W-:Y:S01]  /*8140*/  ULDC.64 UR8, c[0x0][0x650] ;  /* 0x0001940000087ab9 */ /* 0x000fe20000000a00 */
[----:B------:R-:W-:Y:S01]  /*8150*/  BSSY B1, `(.L_x_203) ;  /* 0x000006f000017945 */ /* 0x000fe20003800000 */
[----:B------:R-:W-:Y:S01]  /*8160*/  IMAD.MOV.U32 R18, RZ, RZ, -0x1 ;  /* 0xffffffffff127424 */ /* 0x000fe200078e00ff */
[----:B------:R-:W-:Y:S01]  /*8170*/  PRMT R9, RZ, 0x7610, R9 ;  /* 0x00007610ff097816 */ /* 0x000fe20000000009 */
[----:B------:R-:W-:Y:S01]  /*8180*/  IMAD.MOV.U32 R19, RZ, RZ, -0x1 ;  /* 0xffffffffff137424 */ /* 0x000fe200078e00ff */
[C---:B------:R-:W-:Y:S02]  /*8190*/  ISETP.GT.U32.AND P1, PT, R8.reuse, 0x1f, PT ;  /* 0x0000001f0800780c */ /* 0x040fe40003f24070 */
[----:B------:R-:W-:Y:S02]  /*81a0*/  SHF.R.U32.HI R2, RZ, 0x5, R8 ;  /* 0x00000005ff027819 */ /* 0x000fe40000011608 */
[----:B------:R-:W-:-:S02]  /*81b0*/  LOP3.LUT R8, R8, 0x1f, RZ, 0xc0, !PT ;  /* 0x0000001f08087812 */ /* 0x000fc400078ec0ff */
[----:B------:R-:W0:Y:S01]  /*81c0*/  @P4 S2R R4, SR_CgaCtaId ;  /* 0x0000000000044919 */ /* 0x000e220000008800 */
[----:B------:R-:W-:Y:S02]  /*81d0*/  @P4 MOV R3, 0x400 ;  /* 0x0000040000034802 */ /* 0x000fe40000000f00 */
[----:B------:R-:W-:-:S04]  /*81e0*/  LOP3.LUT R2, R2, 0x1, RZ, 0xc0, !PT ;  /* 0x0000000102027812 */ /* 0x000fc800078ec0ff */
[----:B------:R-:W-:Y:S02]  /*81f0*/  ISETP.NE.U32.AND P2, PT, R2, 0x1, PT ;  /* 0x000000010200780c */ /* 0x000fe40003f45070 */
[----:B0-----:R-:W-:Y:S01]  /*8200*/  @P4 LEA R3, R4, R3, 0x18 ;  /* 0x0000000304034211 */ /* 0x001fe200078ec0ff */
[----:B------:R-:W-:-:S03]  /*8210*/  IMAD.U32 R4, RZ, RZ, UR38 ;  /* 0x00000026ff047e24 */ /* 0x000fc6000f8e00ff */
[----:B------:R0:W-:Y:S01]  /*8220*/  @P4 SYNCS.ARRIVE.TRANS64.A1T0 RZ, [R3+URZ+0x238], RZ ;  /* 0x000238ff03ff49a7 */ /* 0x0001e2000810003f */
[----:B------:R-:W-:Y:S02]  /*8230*/  IADD3 R16, P4, R16, UR36, RZ ;  /* 0x0000002410107c10 */ /* 0x000fe4000ff9e0ff */
[----:B------:R-:W-:Y:S02]  /*8240*/  ISETP.LT.U32.AND P1, PT, R4, 0x20, P1 ;  /* 0x000000200400780c */ /* 0x000fe40000f21070 */
[----:B------:R-:W-:Y:S02]  /*8250*/  IADD3.X R17, R17, UR40, RZ, P4, !PT ;  /* 0x0000002811117c10 */ /* 0x000fe4000a7fe4ff */
[----:B------:R-:W-:Y:S02]  /*8260*/  ISETP.GE.U32.AND P4, PT, R16, UR8, PT ;  /* 0x0000000810007c0c */ /* 0x000fe4000bf86070 */
[----:B0-----:R-:W-:Y:S02]  /*8270*/  SEL R3, RZ, 0x1, !P1 ;  /* 0x00000001ff037807 */ /* 0x001fe40004800000 */
[----:B------:R-:W-:-:S02]  /*8280*/  ISETP.GE.U32.AND.EX P1, PT, R17, UR9, PT, P4 ;  /* 0x0000000911007c0c */ /* 0x000fc4000bf26140 */
[----:B------:R-:W-:-:S04]  /*8290*/  ISETP.GT.U32.AND P2, PT, R4, 0x1f, !P2 ;  /* 0x0000001f0400780c */ /* 0x000fc80005744070 */
[----:B------:R-:W-:-:S04]  /*82a0*/  SEL R2, RZ, 0x1, !P2 ;  /* 0x00000001ff027807 */ /* 0x000fc80005000000 */
[--C-:B------:R-:W-:Y:S01]  /*82b0*/  LOP3.LUT R0, R2, R0, R3.reuse, 0x96, !PT ;  /* 0x0000000002007212 */ /* 0x100fe200078e9603 */
[----:B------:R-:W-:Y:S01]  /*82c0*/  IMAD.MOV.U32 R2, RZ, RZ, -0x1 ;  /* 0xffffffffff027424 */ /* 0x000fe200078e00ff */
[----:B------:R-:W-:Y:S01]  /*82d0*/  PRMT R3, RZ, 0x7610, R3 ;  /* 0x00007610ff037816 */ /* 0x000fe20000000003 */
[----:B------:R-:W-:Y:S06]  /*82e0*/  @P1 BRA `(.L_x_204) ;  /* 0x0000000400541947 */ /* 0x000fec0003800000 */
[----:B------:R-:W0:Y:S01]  /*82f0*/  S2UR UR7, SR_CTAID.X ;  /* 0x00000000000779c3 */ /* 0x000e220000002500 */
[----:B------:R-:W-:Y:S01]  /*8300*/  ULDC.64 UR8, c[0x0][0x628] ;  /* 0x00018a0000087ab9 */ /* 0x000fe20000000a00 */
[----:B------:R-:W-:Y:S01]  /*8310*/  ULDC UR10, c[0x0][0x150] ;  /* 0x00005400000a7ab9 */ /* 0x000fe20000000800 */
[----:B------:R-:W-:Y:S01]  /*8320*/  ISETP.NE.U32.AND P1, PT, RZ, UR8, PT ;  /* 0x00000008ff007c0c */ /* 0x000fe2000bf25070 */
[----:B------:R-:W-:Y:S01]  /*8330*/  ULDC UR11, c[0x0][0x630] ;  /* 0x00018c00000b7ab9 */ /* 0x000fe20000000800 */
[----:B------:R-:W-:Y:S01]  /*8340*/  ULDC UR13, c[0x0][0x154] ;  /* 0x00005500000d7ab9 */ /* 0x000fe20000000800 */
[----:B------:R-:W-:Y:S01]  /*8350*/  IMAD.MOV.U32 R2, RZ, RZ, R16 ;  /* 0x000000ffff027224 */ /* 0x000fe200078e0010 */
[----:B------:R-:W-:Y:S01]  /*8360*/  ISETP.NE.AND.EX P1, PT, RZ, UR9, PT, P1 ;  /* 0x00000009ff007c0c */ /* 0x000fe2000bf25310 */
[----:B------:R-:W1:Y:S01]  /*8370*/  S2UR UR12, SR_CTAID.Y ;  /* 0x00000000000c79c3 */ /* 0x000e620000002600 */
[----:B0-----:R-:W-:-:S05]  /*8380*/  I2FP.F32.U32 R3, UR7 ;  /* 0x0000000700037c45 */ /* 0x001fca0008201000 */
[----:B------:R-:W-:Y:S01]  /*8390*/  FMUL R10, R3, UR10 ;  /* 0x0000000a030a7c20 */ /* 0x000fe20008400000 */
[----:B------:R-:W-:-:S05]  /*83a0*/  IMAD.MOV.U32 R3, RZ, RZ, R17 ;  /* 0x000000ffff037224 */ /* 0x000fca00078e0011 */
[----:B------:R-:W-:Y:S05]  /*83b0*/  @!P1 BRA `(.L_x_205) ;  /* 0x0000000000289947 */ /* 0x000fea0003800000 */
[----:B------:R-:W-:Y:S02]  /*83c0*/  ULDC UR10, c[0x0][0x634] ;  /* 0x00018d00000a7ab9 */ /* 0x000fe40000000800 */
[----:B------:R-:W-:-:S05]  /*83d0*/  IADD3 R7, P1, R16, UR10, RZ ;  /* 0x0000000a10077c10 */ /* 0x000fca000ff3e0ff */
[----:B------:R-:W-:-:S04]  /*83e0*/  IMAD.X R11, RZ, RZ, R17, P1 ;  /* 0x000000ffff0b7224 */ /* 0x000fc800008e0611 */
[----:B------:R-:W-:-:S04]  /*83f0*/  IMAD.WIDE.U32 R4, R11, UR8, RZ ;  /* 0x000000080b047c25 */ /* 0x000fc8000f8e00ff */
[----:B------:R-:W-:-:S04]  /*8400*/  IMAD.WIDE.U32 R4, P1, R7, UR9, R4 ;  /* 0x0000000907047c25 */ /* 0x000fc8000f820004 */
[----:B------:R-:W-:-:S04]  /*8410*/  IMAD.WIDE.U32 R6, R7, UR8, RZ ;  /* 0x0000000807067c25 */ /* 0x000fc8000f8e00ff */
[----:B------:R-:W-:Y:S01]  /*8420*/  IMAD.X R3, RZ, RZ, RZ, P1 ;  /* 0x000000ffff037224 */ /* 0x000fe200008e06ff */
[----:B------:R-:W-:Y:S01]  /*8430*/  IADD3 RZ, P1, R7, R4, RZ ;  /* 0x0000000407ff7210 */ /* 0x000fe20007f3e0ff */
[----:B------:R-:W-:-:S04]  /*8440*/  IMAD.MOV.U32 R2, RZ, RZ, R5 ;  /* 0x000000ffff027224 */ /* 0x000fc800078e0005 */
[----:B------:R-:W-:-:S08]  /*8450*/  IMAD.WIDE.U32.X R2, R11, UR9, R2, P1 ;  /* 0x000000090b027c25 */ /* 0x000fd000088e0402 */
.L_x_205:
[--C-:B------:R-:W-:Y:S01]  /*8460*/  SHF.R.U64 R19, R2, UR11, R3.reuse ;  /* 0x0000000b02137c19 */ /* 0x100fe20008001203 */
[----:B------:R-:W0:Y:S01]  /*8470*/  F2I.U32.TRUNC.NTZ R10, R10 ;  /* 0x0000000a000a7305 */ /* 0x000e22000020f000 */
[----:B------:R-:W-:Y:S01]  /*8480*/  SHF.R.U32.HI R2, RZ, UR11, R3 ;  /* 0x0000000bff027c19 */ /* 0x000fe20008011603 */
[----:B------:R-:W-:Y:S01]  /*8490*/  ULDC.64 UR8, c[0x0][0x620] ;  /* 0x0001880000087ab9 */ /* 0x000fe20000000a00 */
[----:B------:R-:W-:Y:S01]  /*84a0*/  IADD3 R5, P1, RZ, -R19, RZ ;  /* 0x80000013ff057210 */ /* 0x000fe20007f3e0ff */
[----:B------:R-:W-:Y:S01]  /*84b0*/  ULDC.64 UR14, c[0x0][0x640] ;  /* 0x00019000000e7ab9 */ /* 0x000fe20000000a00 */
[----:B-1----:R-:W-:Y:S01]  /*84c0*/  I2FP.F32.U32 R4, UR12 ;  /* 0x0000000c00047c45 */ /* 0x002fe20008201000 */
[----:B------:R-:W1:Y:S01]  /*84d0*/  LDC R15, c[0x0][0x610] ;  /* 0x00018400ff0f7b82 */ /* 0x000e620000000800 */
[----:B------:R-:W-:Y:S01]  /*84e0*/  ULDC UR11, c[0x0][0x658] ;  /* 0x00019600000b7ab9 */ /* 0x000fe20000000800 */
[----:B------:R-:W-:Y:S01]  /*84f0*/  IMAD.X R2, RZ, RZ, ~R2, P1 ;  /* 0x000000ffff027224 */ /* 0x000fe200008e0e02 */
[----:B------:R-:W-:Y:S01]  /*8500*/  ISETP.NE.U32.AND P1, PT, RZ, UR14, PT ;  /* 0x0000000eff007c0c */ /* 0x000fe2000bf25070 */
[----:B------:R-:W-:Y:S01]  /*8510*/  FMUL R6, R4, UR13 ;  /* 0x0000000d04067c20 */ /* 0x000fe20008400000 */
[----:B------:R-:W-:Y:S01]  /*8520*/  ULDC UR13, c[0x0][0x648] ;  /* 0x00019200000d7ab9 */ /* 0x000fe20000000800 */
[----:B------:R-:W-:Y:S01]  /*8530*/  IMAD R4, R2, UR8, RZ ;  /* 0x0000000802047c24 */ /* 0x000fe2000f8e02ff */
[----:B------:R-:W-:Y:S01]  /*8540*/  ISETP.NE.AND.EX P1, PT, RZ, UR15, PT, P1 ;  /* 0x0000000fff007c0c */ /* 0x000fe2000bf25310 */
[C---:B------:R-:W-:Y:S01]  /*8550*/  IMAD.WIDE.U32 R2, R5.reuse, UR8, R16 ;  /* 0x0000000805027c25 */ /* 0x040fe2000f8e0010 */
[----:B0-----:R-:W-:Y:S01]  /*8560*/  R2UR UR8, R10 ;  /* 0x000000000a0872ca */ /* 0x001fe200000e0000 */
[----:B------:R-:W0:Y:S02]  /*8570*/  F2I.U32.TRUNC.NTZ R6, R6 ;  /* 0x0000000600067305 */ /* 0x000e24000020f000 */
[----:B------:R-:W-:Y:S01]  /*8580*/  IMAD R5, R5, UR9, R4 ;  /* 0x0000000905057c24 */ /* 0x000fe2000f8e0204 */
[----:B------:R-:W-:-:S03]  /*8590*/  ULDC UR9, c[0x0][0x618] ;  /* 0x0001860000097ab9 */ /* 0x000fc60000000800 */
[----:B------:R-:W-:-:S05]  /*85a0*/  IMAD.IADD R3, R3, 0x1, R5 ;  /* 0x0000000103037824 */ /* 0x000fca00078e0205 */
[--C-:B------:R-:W-:Y:S02]  /*85b0*/  SHF.R.U64 R10, R2, UR9, R3.reuse ;  /* 0x00000009020a7c19 */ /* 0x100fe40008001203 */
[----:B------:R-:W-:Y:S01]  /*85c0*/  SHF.R.U32.HI R3, RZ, UR9, R3 ;  /* 0x00000009ff037c19 */ /* 0x000fe20008011603 */
[----:B------:R-:W-:Y:S01]  /*85d0*/  ULDC UR9, c[0x0][0x608] ;  /* 0x0001820000097ab9 */ /* 0x000fe20000000800 */
[----:B0-----:R-:W-:Y:S02]  /*85e0*/  R2UR UR10, R6 ;  /* 0x00000000060a72ca */ /* 0x001fe400000e0000 */
[--C-:B------:R-:W-:Y:S02]  /*85f0*/  SHF.R.U64 R12, R10, UR9, R3.reuse ;  /* 0x000000090a0c7c19 */ /* 0x100fe40008001203 */
[----:B------:R-:W-:Y:S01]  /*8600*/  SHF.R.U32.HI R3, RZ, UR9, R3 ;  /* 0x00000009ff037c19 */ /* 0x000fe20008011603 */
[----:B------:R-:W-:-:S03]  /*8610*/  UIADD3 UR9, -UR8, URZ, URZ ;  /* 0x0000003f08097290 */ /* 0x000fc6000fffe13f */
[--C-:B------:R-:W-:Y:S01]  /*8620*/  SHF.R.U64 R13, R12, UR11, R3.reuse ;  /* 0x0000000b0c0d7c19 */ /* 0x100fe20008001203 */
[----:B------:R-:W-:Y:S01]  /*8630*/  ULDC UR8, c[0x0][0x144] ;  /* 0x0000510000087ab9 */ /* 0x000fe20000000800 */
[----:B------:R-:W-:-:S03]  /*8640*/  SHF.R.U32.HI R3, RZ, UR11, R3 ;  /* 0x0000000bff037c19 */ /* 0x000fc60008011603 */
[----:B------:R-:W-:Y:S01]  /*8650*/  IMAD.MOV.U32 R2, RZ, RZ, R13 ;  /* 0x000000ffff027224 */ /* 0x000fe200078e000d */
[----:B------:R-:W-:Y:S06]  /*8660*/  @!P1 BRA `(.L_x_206) ;  /* 0x0000000000289947 */ /* 0x000fec0003800000 */
        /* <DEDUP_REMOVED lines=10> */
.L_x_206:
[----:B------:R-:W-:Y:S01]  /*8710*/  UISETP.NE.AND UP0, UPT, UR39, URZ, UPT ;  /* 0x0000003f2700728c */ /* 0x000fe2000bf05270 */
[----:B------:R-:W-:Y:S01]  /*8720*/  SHF.R.U64 R3, R2, UR13, R3 ;  /* 0x0000000d02037c19 */ /* 0x000fe20008001203 */
[----:B------:R-:W-:Y:S01]  /*8730*/  UIADD3 UR10, -UR10, URZ, URZ ;  /* 0x0000003f0a0a7290 */ /* 0x000fe2000fffe13f */
[----:B------:R-:W-:Y:S01]  /*8740*/  LOP3.LUT R2, R12, UR6, RZ, 0xc0, !PT ;  /* 0x000000060c027c12 */ /* 0x000fe2000f8ec0ff */
[----:B------:R-:W-:Y:S01]  /*8750*/  UIMAD UR7, UR8, UR9, UR7 ;  /* 0x00000009080772a4 */ /* 0x000fe2000f8e0207 */
[----:B------:R-:W-:Y:S01]  /*8760*/  LOP3.LUT R5, R10, UR4, RZ, 0xc0, !PT ;  /* 0x000000040a057c12 */ /* 0x000fe2000f8ec0ff */
[----:B------:R-:W-:Y:S01]  /*8770*/  IMAD.MOV R4, RZ, RZ, -R3 ;  /* 0x000000ffff047224 */ /* 0x000fe200078e0a03 */
[----:B------:R-:W-:Y:S01]  /*8780*/  ULDC UR8, c[0x0][0x148] ;  /* 0x0000520000087ab9 */ /* 0x000fe20000000800 */
[----:B------:R-:W-:Y:S01]  /*8790*/  IMAD R18, R3, UR5, R2 ;  /* 0x0000000503127c24 */ /* 0x000fe2000f8e0202 */
[----:B------:R-:W-:Y:S01]  /*87a0*/  PLOP3.LUT P1, PT, PT, PT, UP0, 0x80, 0x0 ;  /* 0x000000000000781c */ /* 0x000fe20003f2f008 */
[----:B------:R-:W-:Y:S01]  /*87b0*/  IMAD.MOV.U32 R3, RZ, RZ, 0x1 ;  /* 0x00000001ff037424 */ /* 0x000fe200078e00ff */
[----:B------:R-:W-:-:S03]  /*87c0*/  @UP0 UIMAD UR7, UR8, UR10, UR12 ;  /* 0x0000000a080702a4 */ /* 0x000fc6000f8e020c */
[----:B------:R-:W-:Y:S02]  /*87d0*/  ULDC UR8, c[0x0][0x638] ;  /* 0x00018e0000087ab9 */ /* 0x000fe40000000800 */
[----:B------:R-:W-:Y:S02]  /*87e0*/  IMAD R2, R4, UR8, R13 ;  /* 0x0000000804027c24 */ /* 0x000fe4000f8e020d */
[----:B-1----:R-:W-:Y:S01]  /*87f0*/  IMAD R18, R18, R15, UR7 ;  /* 0x0000000712127e24 */ /* 0x002fe2000f8e020f */
[----:B------:R-:W-:Y:S02]  /*8800*/  ULDC UR7, c[0x0][0x600] ;  /* 0x0001800000077ab9 */ /* 0x000fe40000000800 */
[----:B------:R-:W-:-:S05]  /*8810*/  IMAD R5, R2, UR7, R5 ;  /* 0x0000000702057c24 */ /* 0x000fca000f8e0205 */
[----:B------:R-:W-:Y:S02]  /*8820*/  SEL R2, R5, R18, !P1 ;  /* 0x0000001205027207 */ /* 0x000fe40004800000 */
[----:B------:R-:W-:-:S07]  /*8830*/  SEL R18, R18, R5, !P1 ;  /* 0x0000000512127207 */ /* 0x000fce0004800000 */
.L_x_204:
[----:B------:R-:W-:Y:S05]  /*8840*/  BSYNC B1 ;  /* 0x0000000000017941 */ /* 0x000fea0003800000 */
.L_x_203:
[----:B------:R-:W-:-:S13]  /*8850*/  LOP3.LUT P1, RZ, R3, 0xff, RZ, 0xc0, !PT ;  /* 0x000000ff03ff7812 */ /* 0x000fda000782c0ff */
[----:B------:R-:W-:Y:S05]  /*8860*/  @P1 BRA `(.L_x_207) ;  /* 0xfffffff400381947 */ /* 0x000fea000383ffff */
[----:B------:R-:W-:Y:S05]  /*8870*/  BSYNC B0 ;  /* 0x0000000000007941 */ /* 0x000fea0003800000 */
.L_x_195:
[----:B------:R-:W-:-:S03]  /*8880*/  UMOV UR7, 0xffffffff ;  /* 0xffffffff00077882 */ /* 0x000fc60000000000 */
[----:B------:R-:W-:Y:S05]  /*8890*/  BRA.DIV UR7, `(.L_x_208) ;  /* 0x0000001607347947 */ /* 0x000fea000b800000 */
[----:B------:R-:W-:-:S13]  /*88a0*/  ELECT P6, URZ, PT ;  /* 0x00000000003f782f */ /* 0x000fda00038c0000 */
.L_x_252:
[----:B------:R-:W-:Y:S04]  /*88b0*/  BSSY B0, `(.L_x_209) ;  /* 0x0000128000007945 */ /* 0x000fe80003800000 */
[----:B------:R-:W-:Y:S05]  /*88c0*/  @!P6 BRA `(.L_x_210) ;  /* 0x000000100098e947 */ /* 0x000fea0003800000 */
[----:B------:R-:W-:-:S04]  /*88d0*/  ULOP3.LUT UR7, UR41, 0x2, URZ, 0xfc, !UPT ;  /* 0x0000000229077892 */ /* 0x000fc8000f8efc3f */
[----:B------:R-:W-:-:S06]  /*88e0*/  UISETP.NE.AND UP0, UPT, UR7, 0x3, UPT ;  /* 0x000000030700788c */ /* 0x000fcc000bf05270 */
[----:B------:R-:W-:-:S13]  /*88f0*/  PLOP3.LUT P0, PT, PT, PT, UP0, 0x80, 0x0 ;  /* 0x000000000000781c */ /* 0x000fda0003f0f008 */
[----:B------:R-:W-:Y:S05]  /*8900*/  @!P0 BRA `(.L_x_211) ;  /* 0x0000000000048947 */ /* 0x000fea0003800000 */
[----:B------:R-:W-:Y:S01]  /*8910*/  BPT.TRAP 0x1 ;  /* 0x000000040000795c */ /* 0x000fe20000300000 */
.L_x_211:
[----:B------:R-:W0:Y:S01]  /*8920*/  S2R R3, SR_CgaCtaId ;  /* 0x0000000000037919 */ /* 0x000e220000008800 */
[----:B------:R-:W-:-:S04]  /*8930*/  MOV R2, 0x400 ;  /* 0x0000040000027802 */ /* 0x000fc80000000f00 */
[----:B0-----:R-:W-:Y:S02]  /*8940*/  LEA R3, R3, R2, 0x18 ;  /* 0x0000000203037211 */ /* 0x001fe400078ec0ff */
[----:B------:R-:W-:-:S03]  /*8950*/  SHF.L.U32 R2, R0, 0x1f, RZ ;  /* 0x0000001f00027819 */ /* 0x000fc600000006ff */
[----:B------:R-:W-:-:S04]  /*8960*/  VIADD R3, R3, 0x100 ;  /* 0x0000010003037836 */ /* 0x000fc80000000000 */
[C---:B------:R-:W-:Y:S02]  /*8970*/  IMAD R7, R8.reuse, 0x8, R3 ;  /* 0x0000000808077824 */ /* 0x040fe400078e0203 */
[----:B------:R-:W-:Y:S02]  /*8980*/  VIADD R8, R8, 0x1 ;  /* 0x0000000108087836 */ /* 0x000fe40000000000 */
[----:B------:R-:W0:Y:S03]  /*8990*/  SYNCS.PHASECHK.TRANS64.TRYWAIT P0, [R7+URZ], R2 ;  /* 0x00000002070075a7 */ /* 0x000e26000800017f */
[----:B------:R-:W-:-:S04]  /*89a0*/  ISETP.NE.AND P1, PT, R8, 0x20, PT ;  /* 0x000000200800780c */ /* 0x000fc80003f25270 */
[----:B------:R-:W-:Y:S02]  /*89b0*/  SEL R5, RZ, 0x1, P1 ;  /* 0x00000001ff057807 */ /* 0x000fe40000800000 */
[----:B------:R-:W-:Y:S02]  /*89c0*/  SEL R8, R8, RZ, P1 ;  /* 0x000000ff08087207 */ /* 0x000fe40000800000 */
[----:B------:R-:W-:-:S03]  /*89d0*/  LOP3.LUT R5, R0, R5, RZ, 0x3c, !PT ;  /* 0x0000000500057212 */ /* 0x000fc600078e3cff */
[----:B------:R-:W-:Y:S01]  /*89e0*/  IMAD R9, R8, 0x8, R3 ;  /* 0x0000000808097824 */ /* 0x000fe200078e0203 */
[----:B------:R-:W-:Y:S01]  /*89f0*/  SHF.L.U32 R4, R5, 0x1f, RZ ;  /* 0x0000001f05047819 */ /* 0x000fe200000006ff */
[----:B0-----:R-:W-:Y:S06]  /*8a00*/  @!P0 BRA `(.L_x_212) ;  /* 0x0000001000f88947 */ /* 0x001fec0003800000 */
.L_x_253:
[----:B------:R-:W1:Y:S01]  /*8a10*/  SYNCS.PHASECHK.TRANS64.TRYWAIT P0, [R9+URZ], R4 ;  /* 0x00000004090075a7 */ /* 0x000e62000800017f */
[----:B------:R-:W-:-:S05]  /*8a20*/  VIADD R0, R8, 0x1 ;  /* 0x0000000108007836 */ /* 0x000fca0000000000 */
[----:B------:R-:W-:-:S04]  /*8a30*/  ISETP.NE.AND P1, PT, R0, 0x20, PT ;  /* 0x000000200000780c */ /* 0x000fc80003f25270 */
[----:B0-----:R-:W-:Y:S02]  /*8a40*/  SEL R2, RZ, 0x1, P1 ;  /* 0x00000001ff027807 */ /* 0x001fe40000800000 */
[----:B------:R-:W-:Y:S02]  /*8a50*/  SEL R0, R0, RZ, P1 ;  /* 0x000000ff00007207 */ /* 0x000fe40000800000 */
[----:B------:R-:W-:-:S03]  /*8a60*/  LOP3.LUT R7, R5, R2, RZ, 0x3c, !PT ;  /* 0x0000000205077212 */ /* 0x000fc600078e3cff */
[----:B------:R-:W-:Y:S01]  /*8a70*/  IMAD R6, R0, 0x8, R3 ;  /* 0x0000000800067824 */ /* 0x000fe200078e0203 */
[----:B------:R-:W-:Y:S01]  /*8a80*/  SHF.L.U32 R5, R7, 0x1f, RZ ;  /* 0x0000001f07057819 */ /* 0x000fe200000006ff */
[----:B-1----:R-:W-:Y:S06]  /*8a90*/  @!P0 BRA `(.L_x_213) ;  /* 0x0000001000e88947 */ /* 0x002fec0003800000 */
.L_x_254:
[----:B------:R-:W1:Y:S01]  /*8aa0*/  SYNCS.PHASECHK.TRANS64.TRYWAIT P0, [R6+URZ], R5 ;  /* 0x00000005060075a7 */ /* 0x000e62000800017f */
[----:B------:R-:W-:-:S05]  /*8ab0*/  VIADD R0, R0, 0x1 ;  /* 0x0000000100007836 */ /* 0x000fca0000000000 */
[----:B------:R-:W-:-:S04]  /*8ac0*/  ISETP.NE.AND P1, PT, R0, 0x20, PT ;  /* 0x000000200000780c */ /* 0x000fc80003f25270 */
[----:B------:R-:W-:Y:S02]  /*8ad0*/  SEL R2, RZ, 0x1, P1 ;  /* 0x00000001ff027807 */ /* 0x000fe40000800000 */
[----:B------:R-:W-:Y:S02]  /*8ae0*/  SEL R0, R0, RZ, P1 ;  /* 0x000000ff00007207 */ /* 0x000fe40000800000 */
[----:B------:R-:W-:-:S03]  /*8af0*/  LOP3.LUT R7, R7, R2, RZ, 0x3c, !PT ;  /* 0x0000000207077212 */ /* 0x000fc600078e3cff */
[----:B0-----:R-:W-:Y:S01]  /*8b00*/  IMAD R9, R0, 0x8, R3 ;  /* 0x0000000800097824 */ /* 0x001fe200078e0203 */
[----:B------:R-:W-:Y:S01]  /*8b10*/  SHF.L.U32 R4, R7, 0x1f, RZ ;  /* 0x0000001f07047819 */ /* 0x000fe200000006ff */
[----:B-1----:R-:W-:Y:S06]  /*8b20*/  @!P0 BRA `(.L_x_214) ;  /* 0x0000001000d88947 */ /* 0x002fec0003800000 */
.L_x_255:
        /* <DEDUP_REMOVED lines=9> */
.L_x_256:
        /* <DEDUP_REMOVED lines=9> */
.L_x_257:
        /* <DEDUP_REMOVED lines=9> */
.L_x_258:
        /* <DEDUP_REMOVED lines=9> */
.L_x_259:
        /* <DEDUP_REMOVED lines=9> */
.L_x_260:
        /* <DEDUP_REMOVED lines=9> */
.L_x_261:
        /* <DEDUP_REMOVED lines=9> */
.L_x_262:
        /* <DEDUP_REMOVED lines=9> */
.L_x_263:
        /* <DEDUP_REMOVED lines=9> */
.L_x_264:
        /* <DEDUP_REMOVED lines=9> */
.L_x_265:
        /* <DEDUP_REMOVED lines=9> */
.L_x_266:
        /* <DEDUP_REMOVED lines=9> */
.L_x_267:
        /* <DEDUP_REMOVED lines=9> */
.L_x_268:
        /* <DEDUP_REMOVED lines=9> */
.L_x_269:
        /* <DEDUP_REMOVED lines=9> */
.L_x_270:
        /* <DEDUP_REMOVED lines=9> */
.L_x_271:
        /* <DEDUP_REMOVED lines=9> */
.L_x_272:
        /* <DEDUP_REMOVED lines=9> */
.L_x_273:
        /* <DEDUP_REMOVED lines=9> */
.L_x_274:
        /* <DEDUP_REMOVED lines=9> */
.L_x_275:
        /* <DEDUP_REMOVED lines=9> */
.L_x_276:
        /* <DEDUP_REMOVED lines=9> */
.L_x_277:
        /* <DEDUP_REMOVED lines=9> */
.L_x_278:
        /* <DEDUP_REMOVED lines=9> */
.L_x_279:
        /* <DEDUP_REMOVED lines=9> */
.L_x_280:
        /* <DEDUP_REMOVED lines=9> */
.L_x_281:
        /* <DEDUP_REMOVED lines=9> */
.L_x_282:
[----:B------:R-:W1:Y:S01]  /*9a60*/  SYNCS.PHASECHK.TRANS64.TRYWAIT P0, [R6+URZ], R5 ;  /* 0x00000005060075a7 */ /* 0x000e62000800017f */
[----:B------:R-:W-:-:S05]  /*9a70*/  VIADD R0, R0, 0x1 ;  /* 0x0000000100007836 */ /* 0x000fca0000000000 */
[----:B------:R-:W-:-:S04]  /*9a80*/  ISETP.NE.AND P1, PT, R0, 0x20, PT ;  /* 0x000000200000780c */ /* 0x000fc80003f25270 */
[----:B------:R-:W-:Y:S02]  /*9a90*/  SEL R2, RZ, 0x1, P1 ;  /* 0x00000001ff027807 */ /* 0x000fe40000800000 */
[----:B------:R-:W-:Y:S02]  /*9aa0*/  SEL R0, R0, RZ, P1 ;  /* 0x000000ff00007207 */ /* 0x000fe40000800000 */
[----:B------:R-:W-:Y:S01]  /*9ab0*/  LOP3.LUT R2, R7, R2, RZ, 0x3c, !PT ;  /* 0x0000000207027212 */ /* 0x000fe200078e3cff */
[----:B-1----:R-:W-:Y:S06]  /*9ac0*/  @!P0 BRA `(.L_x_242) ;  /* 0x0000000c00208947 */ /* 0x002fec0003800000 */
.L_x_283:
[----:B------:R-:W-:Y:S01]  /*9ad0*/  IMAD R3, R0, 0x8, R3 ;  /* 0x0000000800037824 */ /* 0x000fe200078e0203 */
[----:B------:R-:W-:-:S07]  /*9ae0*/  SHF.L.U32 R0, R2, 0x1f, RZ ;  /* 0x0000001f02007819 */ /* 0x000fce00000006ff */
.L_x_243:
[----:B--2---:R2:W3:Y:S02]  /*9af0*/  SYNCS.PHASECHK.TRANS64.TRYWAIT P0, [R3+URZ], R0 ;  /* 0x00000000030075a7 */ /* 0x0044e4000800017f */
[----:B---3--:R-:W-:Y:S05]  /*9b00*/  @!P0 NANOSLEEP.SYNCS 0x989680 ;  /* 0x009896800000895d */ /* 0x008fea0003900000 */
[----:B------:R-:W3:Y:S02]  /*9b10*/  @!P0 SYNCS.PHASECHK.TRANS64 P0, [R3+URZ], R0 ;  /* 0x00000000030085a7 */ /* 0x000ee4000800007f */
[----:B---3--:R-:W-:Y:S05]  /*9b20*/  @!P0 BRA `(.L_x_243) ;  /* 0xfffffffc00f08947 */ /* 0x008fea000383ffff */
.L_x_210:
[----:B------:R-:W-:Y:S05]  /*9b30*/  BSYNC B0 ;  /* 0x0000000000007941 */ /* 0x000fea0003800000 */
.L_x_209:
[----:B------:R-:W-:Y:S05]  /*9b40*/  EXIT ;  /* 0x000000000000794d */ /* 0x000fea0003800000 */
.L_x_15:
[----:B0-----:R0:W1:Y:S02]  /*9b50*/  SYNCS.PHASECHK.TRANS64.TRYWAIT P0, [R109+URZ], R0 ;  /* 0x000000006d0075a7 */ /* 0x001064000800017f */
[----:B-1----:R-:W-:Y:S05]  /*9b60*/  @!P0 NANOSLEEP.SYNCS 0x989680 ;  /* 0x009896800000895d */ /* 0x002fea0003900000 */
[----:B------:R-:W1:Y:S02]  /*9b70*/  @!P0 SYNCS.PHASECHK.TRANS64 P0, [R109+URZ], R0 ;  /* 0x000000006d0085a7 */ /* 0x000e64000800007f */
[----:B-1----:R-:W-:Y:S05]  /*9b80*/  @!P0 BRA `(.L_x_15) ;  /* 0xfffffffc00f08947 */ /* 0x002fea000383ffff */
[----:B------:R-:W-:Y:S05]  /*9b90*/  BRA `(.L_x_244) ;  /* 0xffffff7c006c7947 */ /* 0x000fea000383ffff */
.L_x_20:
[----:B-1----:R1:W2:Y:S02]  /*9ba0*/  SYNCS.PHASECHK.TRANS64.TRYWAIT P1, [R3+URZ], R0 ;  /* 0x00000000030075a7 */ /* 0x0022a4000802017f */
[----:B--2---:R-:W-:Y:S05]  /*9bb0*/  @!P1 NANOSLEEP.SYNCS 0x989680 ;  /* 0x009896800000995d */ /* 0x004fea0003900000 */
[----:B------:R-:W2:Y:S02]  /*9bc0*/  @!P1 SYNCS.PHASECHK.TRANS64 P1, [R3+URZ], R0 ;  /* 0x00000000030095a7 */ /* 0x000ea4000802007f */
[----:B--2---:R-:W-:Y:S05]  /*9bd0*/  @!P1 BRA `(.L_x_20) ;  /* 0xfffffffc00f09947 */ /* 0x004fea000383ffff */
[----:B------:R-:W-:Y:S05]  /*9be0*/  BRA `(.L_x_19) ;  /* 0xffffff7c00dc7947 */ /* 0x000fea000383ffff */
.L_x_25:
[----:B-1----:R-:W-:-:S04]  /*9bf0*/  IMAD.U32 R4, RZ, RZ, UR4 ;  /* 0x00000004ff047e24 */ /* 0x002fc8000f8e00ff */
[----:B------:R1:W2:Y:S03]  /*9c00*/  SYNCS.PHASECHK.TRANS64.TRYWAIT P1, [R4+URZ], R3 ;  /* 0x00000003040075a7 */ /* 0x0002a6000802017f */
[----:B--2---:R-:W-:Y:S05]  /*9c10*/  @!P1 NANOSLEEP.SYNCS 0x989680 ;  /* 0x009896800000995d */ /* 0x004fea0003900000 */
[----:B------:R-:W2:Y:S02]  /*9c20*/  @!P1 SYNCS.PHASECHK.TRANS64 P1, [R4+URZ], R3 ;  /* 0x00000003040095a7 */ /* 0x000ea4000802007f */
[----:B--2---:R-:W-:Y:S05]  /*9c30*/  @!P1 BRA `(.L_x_25) ;  /* 0xfffffffc00ec9947 */ /* 0x004fea000383ffff */
[----:B------:R-:W-:Y:S05]  /*9c40*/  BRA `(.L_x_24) ;  /* 0xffffff8000b47947 */ /* 0x000fea000383ffff */
.L_x_31:
[----:B0-----:R0:W1:Y:S02]  /*9c50*/  SYNCS.PHASECHK.TRANS64.TRYWAIT P0, [R109+URZ+0x10], R0 ;  /* 0x000010006d0075a7 */ /* 0x001064000800017f */
[----:B-1----:R-:W-:Y:S05]  /*9c60*/  @!P0 NANOSLEEP.SYNCS 0x989680 ;  /* 0x009896800000895d */ /* 0x002fea0003900000 */
[----:B------:R-:W1:Y:S02]  /*9c70*/  @!P0 SYNCS.PHASECHK.TRANS64 P0, [R109+URZ+0x10], R0 ;  /* 0x000010006d0085a7 */ /* 0x000e64000800007f */
[----:B-1----:R-:W-:Y:S05]  /*9c80*/  @!P0 BRA `(.L_x_31) ;  /* 0xfffffffc00f08947 */ /* 0x002fea000383ffff */
[----:B------:R-:W-:Y:S05]  /*9c90*/  BRA `(.L_x_245) ;  /* 0xffffff8400f87947 */ /* 0x000fea000383ffff */
.L_x_196:
[----:B------:R-:W-:Y:S01]  /*9ca0*/  BSSY B1, `(.L_x_246) ;  /* 0x0000006000017945 */ /* 0x000fe20003800000 */
[----:B------:R-:W-:-:S07]  /*9cb0*/  IMAD.MOV.U32 R15, RZ, RZ, -0x1 ;  /* 0xffffffffff0f7424 */ /* 0x000fce00078e00ff */
[----:B------:R-:W-:Y:S05]  /*9cc0*/  WARPSYNC.COLLECTIVE R15, `(.L_x_247) ;  /* 0x000000000f0c7348 */ /* 0x000fea0003c00000 */
[----:B------:R-:W-:Y:S02]  /*9cd0*/  ELECT P6, UR62, PT ;  /* 0x00000000003e782f */ /* 0x000fe400038c0000 */
[----:B------:R-:W-:Y:S01]  /*9ce0*/  MOV R14, UR62 ;  /* 0x0000003e000e7c02 */ /* 0x000fe20008000f00 */
[----:B------:R-:W-:Y:S10]  /*9cf0*/  ENDCOLLECTIVE ;  /* 0x000000000000791b */ /* 0x000ff40003800000 */
.L_x_247:
[----:B------:R-:W-:Y:S05]  /*9d00*/  BSYNC B1 ;  /* 0x0000000000017941 */ /* 0x000fea0003800000 */
.L_x_246:
[----:B------:R-:W-:Y:S05]  /*9d10*/  BRA `(.L_x_248) ;  /* 0xffffffe000187947 */ /* 0x000fea000383ffff */
.L_x_199:
[----:B-1----:R1:W2:Y:S02]  /*9d20*/  SYNCS.PHASECHK.TRANS64.TRYWAIT P1, [R7+URZ+0x100], R4 ;  /* 0x00010004070075a7 */ /* 0x0022a4000802017f */
[----:B--2---:R-:W-:Y:S05]  /*9d30*/  @!P1 NANOSLEEP.SYNCS 0x989680 ;  /* 0x009896800000995d */ /* 0x004fea0003900000 */
[----:B------:R-:W2:Y:S02]  /*9d40*/  @!P1 SYNCS.PHASECHK.TRANS64 P1, [R7+URZ+0x100], R4 ;  /* 0x00010004070095a7 */ /* 0x000ea4000802007f */
[----:B--2---:R-:W-:Y:S05]  /*9d50*/  @!P1 BRA `(.L_x_199) ;  /* 0xfffffffc00f09947 */ /* 0x004fea000383ffff */
[----:B------:R-:W-:Y:S05]  /*9d60*/  BRA `(.L_x_249) ;  /* 0xffffffe0004c7947 */ /* 0x000fea000383ffff */
.L_x_208:
[----:B------:R-:W-:Y:S01]  /*9d70*/  BSSY B0, `(.L_x_250) ;  /* 0x0000006000007945 */ /* 0x000fe20003800000 */
[----:B------:R-:W-:-:S07]  /*9d80*/  IMAD.MOV.U32 R15, RZ, RZ, -0x1 ;  /* 0xffffffffff0f7424 */ /* 0x000fce00078e00ff */
[----:B------:R-:W-:Y:S05]  /*9d90*/  WARPSYNC.COLLECTIVE R15, `(.L_x_251) ;  /* 0x000000000f0c7348 */ /* 0x000fea0003c00000 */
[----:B------:R-:W-:Y:S02]  /*9da0*/  ELECT P6, UR62, PT ;  /* 0x00000000003e782f */ /* 0x000fe400038c0000 */
[----:B------:R-:W-:Y:S01]  /*9db0*/  MOV R14, UR62 ;  /* 0x0000003e000e7c02 */ /* 0x000fe20008000f00 */
[----:B------:R-:W-:Y:S10]  /*9dc0*/  ENDCOLLECTIVE ;  /* 0x000000000000791b */ /* 0x000ff40003800000 */
.L_x_251:
[----:B------:R-:W-:Y:S05]  /*9dd0*/  BSYNC B0 ;  /* 0x0000000000007941 */ /* 0x000fea0003800000 */
.L_x_250:
[----:B------:R-:W-:Y:S05]  /*9de0*/  BRA `(.L_x_252) ;  /* 0xffffffe800b07947 */ /* 0x000fea000383ffff */
.L_x_212:
[----:B0-----:R0:W1:Y:S02]  /*9df0*/  SYNCS.PHASECHK.TRANS64.TRYWAIT P0, [R7+URZ], R2 ;  /* 0x00000002070075a7 */ /* 0x001064000800017f */
[----:B-1----:R-:W-:Y:S05]  /*9e00*/  @!P0 NANOSLEEP.SYNCS 0x989680 ;  /* 0x009896800000895d */ /* 0x002fea0003900000 */
[----:B------:R-:W1:Y:S02]  /*9e10*/  @!P0 SYNCS.PHASECHK.TRANS64 P0, [R7+URZ], R2 ;  /* 0x00000002070085a7 */ /* 0x000e64000800007f */
[----:B-1----:R-:W-:Y:S05]  /*9e20*/  @!P0 BRA `(.L_x_212) ;  /* 0xfffffffc00f08947 */ /* 0x002fea000383ffff */
[----:B------:R-:W-:Y:S05]  /*9e30*/  BRA `(.L_x_253) ;  /* 0xffffffe800f47947 */ /* 0x000fea000383ffff */
.L_x_213:
[----:B0-----:R0:W1:Y:S02]  /*9e40*/  SYNCS.PHASECHK.TRANS64.TRYWAIT P0, [R9+URZ], R4 ;  /* 0x00000004090075a7 */ /* 0x001064000800017f */
[----:B-1----:R-:W-:Y:S05]  /*9e50*/  @!P0 NANOSLEEP.SYNCS 0x989680 ;  /* 0x009896800000895d */ /* 0x002fea0003900000 */
[----:B------:R-:W1:Y:S02]  /*9e60*/  @!P0 SYNCS.PHASECHK.TRANS64 P0, [R9+URZ], R4 ;  /* 0x00000004090085a7 */ /* 0x000e64000800007f */
[----:B-1----:R-:W-:Y:S05]  /*9e70*/  @!P0 BRA `(.L_x_213) ;  /* 0xfffffffc00f08947 */ /* 0x002fea000383ffff */
[----:B------:R-:W-:Y:S05]  /*9e80*/  BRA `(.L_x_254) ;  /* 0xffffffec00047947 */ /* 0x000fea000383ffff */
.L_x_214:
[----:B0-----:R0:W1:Y:S02]  /*9e90*/  SYNCS.PHASECHK.TRANS64.TRYWAIT P0, [R6+URZ], R5 ;  /* 0x00000005060075a7 */ /* 0x001064000800017f */
[----:B-1----:R-:W-:Y:S05]  /*9ea0*/  @!P0 NANOSLEEP.SYNCS 0x989680 ;  /* 0x009896800000895d */ /* 0x002fea0003900000 */
[----:B------:R-:W1:Y:S02]  /*9eb0*/  @!P0 SYNCS.PHASECHK.TRANS64 P0, [R6+URZ], R5 ;  /* 0x00000005060085a7 */ /* 0x000e64000800007f */
[----:B-1----:R-:W-:Y:S05]  /*9ec0*/  @!P0 BRA `(.L_x_214) ;  /* 0xfffffffc00f08947 */ /* 0x002fea000383ffff */
[----:B------:R-:W-:Y:S05]  /*9ed0*/  BRA `(.L_x_255) ;  /* 0xffffffec00147947 */ /* 0x000fea000383ffff */
.L_x_215:
[----:B0-----:R0:W1:Y:S02]  /*9ee0*/  SYNCS.PHASECHK.TRANS64.TRYWAIT P0, [R9+URZ], R4 ;  /* 0x00000004090075a7 */ /* 0x001064000800017f */
[----:B-1----:R-:W-:Y:S05]  /*9ef0*/  @!P0 NANOSLEEP.SYNCS 0x989680 ;  /* 0x009896800000895d */ /* 0x002fea0003900000 */
[----:B------:R-:W1:Y:S02]  /*9f00*/  @!P0 SYNCS.PHASECHK.TRANS64 P0, [R9+URZ], R4 ;  /* 0x00000004090085a7 */ /* 0x000e64000800007f */
[----:B-1----:R-:W-:Y:S05]  /*9f10*/  @!P0 BRA `(.L_x_215) ;  /* 0xfffffffc00f08947 */ /* 0x002fea000383ffff */
[----:B------:R-:W-:Y:S05]  /*9f20*/  BRA `(.L_x_256) ;  /* 0xffffffec00247947 */ /* 0x000fea000383ffff */
.L_x_216:
[----:B0-----:R0:W1:Y:S02]  /*9f30*/  SYNCS.PHASECHK.TRANS64.TRYWAIT P0, [R6+URZ], R5 ;  /* 0x00000005060075a7 */ /* 0x001064000800017f */
[----:B-1----:R-:W-:Y:S05]  /*9f40*/  @!P0 NANOSLEEP.SYNCS 0x989680 ;  /* 0x009896800000895d */ /* 0x002fea0003900000 */
[----:B------:R-:W1:Y:S02]  /*9f50*/  @!P0 SYNCS.PHASECHK.TRANS64 P0, [R6+URZ], R5 ;  /* 0x00000005060085a7 */ /* 0x000e64000800007f */
[----:B-1----:R-:W-:Y:S05]  /*9f60*/  @!P0 BRA `(.L_x_216) ;  /* 0xfffffffc00f08947 */ /* 0x002fea000383ffff */
[----:B------:R-:W-:Y:S05]  /*9f70*/  BRA `(.L_x_257) ;  /* 0xffffffec00347947 */ /* 0x000fea000383ffff */
.L_x_217:
[----:B0-----:R0:W1:Y:S02]  /*9f80*/  SYNCS.PHASECHK.TRANS64.TRYWAIT P0, [R9+URZ], R4 ;  /* 0x00000004090075a7 */ /* 0x001064000800017f */
[----:B-1----:R-:W-:Y:S05]  /*9f90*/  @!P0 NANOSLEEP.SYNCS 0x989680 ;  /* 0x009896800000895d */ /* 0x002fea0003900000 */
[----:B------:R-:W1:Y:S02]  /*9fa0*/  @!P0 SYNCS.PHASECHK.TRANS64 P0, [R9+URZ], R4 ;  /* 0x00000004090085a7 */ /* 0x000e64000800007f */
[----:B-1----:R-:W-:Y:S05]  /*9fb0*/  @!P0 BRA `(.L_x_217) ;  /* 0xfffffffc00f08947 */ /* 0x002fea000383ffff */
[----:B------:R-:W-:Y:S05]  /*9fc0*/  BRA `(.L_x_258) ;  /* 0xffffffec00447947 */ /* 0x000fea000383ffff */
.L_x_218:
[----:B0-----:R0:W1:Y:S02]  /*9fd0*/  SYNCS.PHASECHK.TRANS64.TRYWAIT P0, [R6+URZ], R5 ;  /* 0x00000005060075a7 */ /* 0x001064000800017f */
[----:B-1----:R-:W-:Y:S05]  /*9fe0*/  @!P0 NANOSLEEP.SYNCS 0x989680 ;  /* 0x009896800000895d */ /* 0x002fea0003900000 */
[----:B------:R-:W1:Y:S02]  /*9ff0*/  @!P0 SYNCS.PHASECHK.TRANS64 P0, [R6+URZ], R5 ;  /* 0x00000005060085a7 */ /* 0x000e64000800007f */
[----:B-1----:R-:W-:Y:S05]  /*a000*/  @!P0 BRA `(.L_x_218) ;  /* 0xfffffffc00f08947 */ /* 0x002fea000383ffff */
[----:B------:R-:W-:Y:S05]  /*a010*/  BRA `(.L_x_259) ;  /* 0xffffffec00547947 */ /* 0x000fea000383ffff */
.L_x_219:
[----:B0-----:R0:W1:Y:S02]  /*a020*/  SYNCS.PHASECHK.TRANS64.TRYWAIT P0, [R9+URZ], R4 ;  /* 0x00000004090075a7 */ /* 0x001064000800017f */
[----:B-1----:R-:W-:Y:S05]  /*a030*/  @!P0 NANOSLEEP.SYNCS 0x989680 ;  /* 0x009896800000895d */ /* 0x002fea0003900000 */
[----:B------:R-:W1:Y:S02]  /*a040*/  @!P0 SYNCS.PHASECHK.TRANS64 P0, [R9+URZ], R4 ;  /* 0x00000004090085a7 */ /* 0x000e64000800007f */
[----:B-1----:R-:W-:Y:S05]  /*a050*/  @!P0 BRA `(.L_x_219) ;  /* 0xfffffffc00f08947 */ /* 0x002fea000383ffff */
[----:B------:R-:W-:Y:S05]  /*a060*/  BRA `(.L_x_260) ;  /* 0xffffffec00647947 */ /* 0x000fea000383ffff */
.L_x_220:
[----:B0-----:R0:W1:Y:S02]  /*a070*/  SYNCS.PHASECHK.TRANS64.TRYWAIT P0, [R6+URZ], R5 ;  /* 0x00000005060075a7 */ /* 0x001064000800017f */
[----:B-1----:R-:W-:Y:S05]  /*a080*/  @!P0 NANOSLEEP.SYNCS 0x989680 ;  /* 0x009896800000895d */ /* 0x002fea0003900000 */
[----:B------:R-:W1:Y:S02]  /*a090*/  @!P0 SYNCS.PHASECHK.TRANS64 P0, [R6+URZ], R5 ;  /* 0x00000005060085a7 */ /* 0x000e64000800007f */
[----:B-1----:R-:W-:Y:S05]  /*a0a0*/  @!P0 BRA `(.L_x_220) ;  /* 0xfffffffc00f08947 */ /* 0x002fea000383ffff */
[----:B------:R-:W-:Y:S05]  /*a0b0*/  BRA `(.L_x_261) ;  /* 0xffffffec00747947 */ /* 0x000fea000383ffff */
.L_x_221:
[----:B0-----:R0:W1:Y:S02]  /*a0c0*/  SYNCS.PHASECHK.TRANS64.TRYWAIT P0, [R9+URZ], R4 ;  /* 0x00000004090075a7 */ /* 0x001064000800017f */
[----:B-1----:R-:W-:Y:S05]  /*a0d0*/  @!P0 NANOSLEEP.SYNCS 0x989680 ;  /* 0x009896800000895d */ /* 0x002fea0003900000 */
[----:B------:R-:W1:Y:S02]  /*a0e0*/  @!P0 SYNCS.PHASECHK.TRANS64 P0, [R9+URZ], R4 ;  /* 0x00000004090085a7 */ /* 0x000e64000800007f */
[----:B-1----:R-:W-:Y:S05]  /*a0f0*/  @!P0 BRA `(.L_x_221) ;  /* 0xfffffffc00f08947 */ /* 0x002fea000383ffff */
[----:B------:R-:W-:Y:S05]  /*a100*/  BRA `(.L_x_262) ;  /* 0xffffffec00847947 */ /* 0x000fea000383ffff */
.L_x_222:
[----:B0-----:R0:W1:Y:S02]  /*a110*/  SYNCS.PHASECHK.TRANS64.TRYWAIT P0, [R6+URZ], R5 ;  /* 0x00000005060075a7 */ /* 0x001064000800017f */
[----:B-1----:R-:W-:Y:S05]  /*a120*/  @!P0 NANOSLEEP.SYNCS 0x989680 ;  /* 0x009896800000895d */ /* 0x002fea0003900000 */
[----:B------:R-:W1:Y:S02]  /*a130*/  @!P0 SYNCS.PHASECHK.TRANS64 P0, [R6+URZ], R5 ;  /* 0x00000005060085a7 */ /* 0x000e64000800007f */
[----:B-1----:R-:W-:Y:S05]  /*a140*/  @!P0 BRA `(.L_x_222) ;  /* 0xfffffffc00f08947 */ /* 0x002fea000383ffff */
[----:B------:R-:W-:Y:S05]  /*a150*/  BRA `(.L_x_263) ;  /* 0xffffffec00947947 */ /* 0x000fea000383ffff */
.L_x_223:
[----:B0-----:R0:W1:Y:S02]  /*a160*/  SYNCS.PHASECHK.TRANS64.TRYWAIT P0, [R9+URZ], R4 ;  /* 0x00000004090075a7 */ /* 0x001064000800017f */
[----:B-1----:R-:W-:Y:S05]  /*a170*/  @!P0 NANOSLEEP.SYNCS 0x989680 ;  /* 0x009896800000895d */ /* 0x002fea0003900000 */
[----:B------:R-:W1:Y:S02]  /*a180*/  @!P0 SYNCS.PHASECHK.TRANS64 P0, [R9+URZ], R4 ;  /* 0x00000004090085a7 */ /* 0x000e64000800007f */
[----:B-1----:R-:W-:Y:S05]  /*a190*/  @!P0 BRA `(.L_x_223) ;  /* 0xfffffffc00f08947 */ /* 0x002fea000383ffff */
[----:B------:R-:W-:Y:S05]  /*a1a0*/  BRA `(.L_x_264) ;  /* 0xffffffec00a47947 */ /* 0x000fea000383ffff */
.L_x_224:
[----:B0-----:R0:W1:Y:S02]  /*a1b0*/  SYNCS.PHASECHK.TRANS64.TRYWAIT P0, [R6+URZ], R5 ;  /* 0x00000005060075a7 */ /* 0x001064000800017f */
[----:B-1----:R-:W-:Y:S05]  /*a1c0*/  @!P0 NANOSLEEP.SYNCS 0x989680 ;  /* 0x009896800000895d */ /* 0x002fea0003900000 */
[----:B------:R-:W1:Y:S02]  /*a1d0*/  @!P0 SYNCS.PHASECHK.TRANS64 P0, [R6+URZ], R5 ;  /* 0x00000005060085a7 */ /* 0x000e64000800007f */
[----:B-1----:R-:W-:Y:S05]  /*a1e0*/  @!P0 BRA `(.L_x_224) ;  /* 0xfffffffc00f08947 */ /* 0x002fea000383ffff */
[----:B------:R-:W-:Y:S05]  /*a1f0*/  BRA `(.L_x_265) ;  /* 0xffffffec00b47947 */ /* 0x000fea000383ffff */
.L_x_225:
[----:B0-----:R0:W1:Y:S02]  /*a200*/  SYNCS.PHASECHK.TRANS64.TRYWAIT P0, [R9+URZ], R4 ;  /* 0x00000004090075a7 */ /* 0x001064000800017f */
[----:B-1----:R-:W-:Y:S05]  /*a210*/  @!P0 NANOSLEEP.SYNCS 0x989680 ;  /* 0x009896800000895d */ /* 0x002fea0003900000 */
[----:B------:R-:W1:Y:S02]  /*a220*/  @!P0 SYNCS.PHASECHK.TRANS64 P0, [R9+URZ], R4 ;  /* 0x00000004090085a7 */ /* 0x000e64000800007f */
[----:B-1----:R-:W-:Y:S05]  /*a230*/  @!P0 BRA `(.L_x_225) ;  /* 0xfffffffc00f08947 */ /* 0x002fea000383ffff */
[----:B------:R-:W-:Y:S05]  /*a240*/  BRA `(.L_x_266) ;  /* 0xffffffec00c47947 */ /* 0x000fea000383ffff */
.L_x_226:
[----:B0-----:R0:W1:Y:S02]  /*a250*/  SYNCS.PHASECHK.TRANS64.TRYWAIT P0, [R6+URZ], R5 ;  /* 0x00000005060075a7 */ /* 0x001064000800017f */
[----:B-1----:R-:W-:Y:S05]  /*a260*/  @!P0 NANOSLEEP.SYNCS 0x989680 ;  /* 0x009896800000895d */ /* 0x002fea0003900000 */
[----:B------:R-:W1:Y:S02]  /*a270*/  @!P0 SYNCS.PHASECHK.TRANS64 P0, [R6+URZ], R5 ;  /* 0x00000005060085a7 */ /* 0x000e64000800007f */
[----:B-1----:R-:W-:Y:S05]  /*a280*/  @!P0 BRA `(.L_x_226) ;  /* 0xfffffffc00f08947 */ /* 0x002fea000383ffff */
[----:B------:R-:W-:Y:S05]  /*a290*/  BRA `(.L_x_267) ;  /* 0xffffffec00d47947 */ /* 0x000fea000383ffff */
.L_x_227:
[----:B0-----:R0:W1:Y:S02]  /*a2a0*/  SYNCS.PHASECHK.TRANS64.TRYWAIT P0, [R9+URZ], R4 ;  /* 0x00000004090075a7 */ /* 0x001064000800017f */
[----:B-1----:R-:W-:Y:S05]  /*a2b0*/  @!P0 NANOSLEEP.SYNCS 0x989680 ;  /* 0x009896800000895d */ /* 0x002fea0003900000 */
[----:B------:R-:W1:Y:S02]  /*a2c0*/  @!P0 SYNCS.PHASECHK.TRANS64 P0, [R9+URZ], R4 ;  /* 0x00000004090085a7 */ /* 0x000e64000800007f */
[----:B-1----:R-:W-:Y:S05]  /*a2d0*/  @!P0 BRA `(.L_x_227) ;  /* 0xfffffffc00f08947 */ /* 0x002fea000383ffff */
[----:B------:R-:W-:Y:S05]  /*a2e0*/  BRA `(.L_x_268) ;  /* 0xffffffec00e47947 */ /* 0x000fea000383ffff */
.L_x_228:
[----:B0-----:R0:W1:Y:S02]  /*a2f0*/  SYNCS.PHASECHK.TRANS64.TRYWAIT P0, [R6+URZ], R5 ;  /* 0x00000005060075a7 */ /* 0x001064000800017f */
[----:B-1----:R-:W-:Y:S05]  /*a300*/  @!P0 NANOSLEEP.SYNCS 0x989680 ;  /* 0x009896800000895d */ /* 0x002fea0003900000 */
[----:B------:R-:W1:Y:S02]  /*a310*/  @!P0 SYNCS.PHASECHK.TRANS64 P0, [R6+URZ], R5 ;  /* 0x00000005060085a7 */ /* 0x000e64000800007f */
[----:B-1----:R-:W-:Y:S05]  /*a320*/  @!P0 BRA `(.L_x_228) ;  /* 0xfffffffc00f08947 */ /* 0x002fea000383ffff */
[----:B------:R-:W-:Y:S05]  /*a330*/  BRA `(.L_x_269) ;  /* 0xffffffec00f47947 */ /* 0x000fea000383ffff */
.L_x_229:
[----:B0-----:R0:W1:Y:S02]  /*a340*/  SYNCS.PHASECHK.TRANS64.TRYWAIT P0, [R9+URZ], R4 ;  /* 0x00000004090075a7 */ /* 0x001064000800017f */
[----:B-1----:R-:W-:Y:S05]  /*a350*/  @!P0 NANOSLEEP.SYNCS 0x989680 ;  /* 0x009896800000895d */ /* 0x002fea0003900000 */
[----:B------:R-:W1:Y:S02]  /*a360*/  @!P0 SYNCS.PHASECHK.TRANS64 P0, [R9+URZ], R4 ;  /* 0x00000004090085a7 */ /* 0x000e64000800007f */
[----:B-1----:R-:W-:Y:S05]  /*a370*/  @!P0 BRA `(.L_x_229) ;  /* 0xfffffffc00f08947 */ /* 0x002fea000383ffff */
[----:B------:R-:W-:Y:S05]  /*a380*/  BRA `(.L_x_270) ;  /* 0xfffffff000047947 */ /* 0x000fea000383ffff */
.L_x_230:
[----:B0-----:R0:W1:Y:S02]  /*a390*/  SYNCS.PHASECHK.TRANS64.TRYWAIT P0, [R6+URZ], R5 ;  /* 0x00000005060075a7 */ /* 0x001064000800017f */
[----:B-1----:R-:W-:Y:S05]  /*a3a0*/  @!P0 NANOSLEEP.SYNCS 0x989680 ;  /* 0x009896800000895d */ /* 0x002fea0003900000 */
[----:B------:R-:W1:Y:S02]  /*a3b0*/  @!P0 SYNCS.PHASECHK.TRANS64 P0, [R6+URZ], R5 ;  /* 0x00000005060085a7 */ /* 0x000e64000800007f */
[----:B-1----:R-:W-:Y:S05]  /*a3c0*/  @!P0 BRA `(.L_x_230) ;  /* 0xfffffffc00f08947 */ /* 0x002fea000383ffff */
[----:B------:R-:W-:Y:S05]  /*a3d0*/  BRA `(.L_x_271) ;  /* 0xfffffff000147947 */ /* 0x000fea000383ffff */
.L_x_231:
[----:B0-----:R0:W1:Y:S02]  /*a3e0*/  SYNCS.PHASECHK.TRANS64.TRYWAIT P0, [R9+URZ], R4 ;  /* 0x00000004090075a7 */ /* 0x001064000800017f */
[----:B-1----:R-:W-:Y:S05]  /*a3f0*/  @!P0 NANOSLEEP.SYNCS 0x989680 ;  /* 0x009896800000895d */ /* 0x002fea0003900000 */
[----:B------:R-:W1:Y:S02]  /*a400*/  @!P0 SYNCS.PHASECHK.TRANS64 P0, [R9+URZ], R4 ;  /* 0x00000004090085a7 */ /* 0x000e64000800007f */
[----:B-1----:R-:W-:Y:S05]  /*a410*/  @!P0 BRA `(.L_x_231) ;  /* 0xfffffffc00f08947 */ /* 0x002fea000383ffff */
[----:B------:R-:W-:Y:S05]  /*a420*/  BRA `(.L_x_272) ;  /* 0xfffffff000247947 */ /* 0x000fea000383ffff */
.L_x_232:
[----:B0-----:R0:W1:Y:S02]  /*a430*/  SYNCS.PHASECHK.TRANS64.TRYWAIT P0, [R6+URZ], R5 ;  /* 0x00000005060075a7 */ /* 0x001064000800017f */
[----:B-1----:R-:W-:Y:S05]  /*a440*/  @!P0 NANOSLEEP.SYNCS 0x989680 ;  /* 0x009896800000895d */ /* 0x002fea0003900000 */
[----:B------:R-:W1:Y:S02]  /*a450*/  @!P0 SYNCS.PHASECHK.TRANS64 P0, [R6+URZ], R5 ;  /* 0x00000005060085a7 */ /* 0x000e64000800007f */
[----:B-1----:R-:W-:Y:S05]  /*a460*/  @!P0 BRA `(.L_x_232) ;  /* 0xfffffffc00f08947 */ /* 0x002fea000383ffff */
[----:B------:R-:W-:Y:S05]  /*a470*/  BRA `(.L_x_273) ;  /* 0xfffffff000347947 */ /* 0x000fea000383ffff */
.L_x_233:
[----:B0-----:R0:W1:Y:S02]  /*a480*/  SYNCS.PHASECHK.TRANS64.TRYWAIT P0, [R9+URZ], R4 ;  /* 0x00000004090075a7 */ /* 0x001064000800017f */
[----:B-1----:R-:W-:Y:S05]  /*a490*/  @!P0 NANOSLEEP.SYNCS 0x989680 ;  /* 0x009896800000895d */ /* 0x002fea0003900000 */
[----:B------:R-:W1:Y:S02]  /*a4a0*/  @!P0 SYNCS.PHASECHK.TRANS64 P0, [R9+URZ], R4 ;  /* 0x00000004090085a7 */ /* 0x000e64000800007f */
[----:B-1----:R-:W-:Y:S05]  /*a4b0*/  @!P0 BRA `(.L_x_233) ;  /* 0xfffffffc00f08947 */ /* 0x002fea000383ffff */
[----:B------:R-:W-:Y:S05]  /*a4c0*/  BRA `(.L_x_274) ;  /* 0xfffffff000447947 */ /* 0x000fea000383ffff */
.L_x_234:
[----:B0-----:R0:W1:Y:S02]  /*a4d0*/  SYNCS.PHASECHK.TRANS64.TRYWAIT P0, [R6+URZ], R5 ;  /* 0x00000005060075a7 */ /* 0x001064000800017f */
[----:B-1----:R-:W-:Y:S05]  /*a4e0*/  @!P0 NANOSLEEP.SYNCS 0x989680 ;  /* 0x009896800000895d */ /* 0x002fea0003900000 */
[----:B------:R-:W1:Y:S02]  /*a4f0*/  @!P0 SYNCS.PHASECHK.TRANS64 P0, [R6+URZ], R5 ;  /* 0x00000005060085a7 */ /* 0x000e64000800007f */
[----:B-1----:R-:W-:Y:S05]  /*a500*/  @!P0 BRA `(.L_x_234) ;  /* 0xfffffffc00f08947 */ /* 0x002fea000383ffff */
[----:B------:R-:W-:Y:S05]  /*a510*/  BRA `(.L_x_275) ;  /* 0xfffffff000547947 */ /* 0x000fea000383ffff */
.L_x_235:
[----:B0-----:R0:W1:Y:S02]  /*a520*/  SYNCS.PHASECHK.TRANS64.TRYWAIT P0, [R9+URZ], R4 ;  /* 0x00000004090075a7 */ /* 0x001064000800017f */
[----:B-1----:R-:W-:Y:S05]  /*a530*/  @!P0 NANOSLEEP.SYNCS 0x989680 ;  /* 0x009896800000895d */ /* 0x002fea0003900000 */
[----:B------:R-:W1:Y:S02]  /*a540*/  @!P0 SYNCS.PHASECHK.TRANS64 P0, [R9+URZ], R4 ;  /* 0x00000004090085a7 */ /* 0x000e64000800007f */
[----:B-1----:R-:W-:Y:S05]  /*a550*/  @!P0 BRA `(.L_x_235) ;  /* 0xfffffffc00f08947 */ /* 0x002fea000383ffff */
[----:B------:R-:W-:Y:S05]  /*a560*/  BRA `(.L_x_276) ;  /* 0xfffffff000647947 */ /* 0x000fea000383ffff */
.L_x_236:
[----:B0-----:R0:W1:Y:S02]  /*a570*/  SYNCS.PHASECHK.TRANS64.TRYWAIT P0, [R6+URZ], R5 ;  /* 0x00000005060075a7 */ /* 0x001064000800017f */
[----:B-1----:R-:W-:Y:S05]  /*a580*/  @!P0 NANOSLEEP.SYNCS 0x989680 ;  /* 0x009896800000895d */ /* 0x002fea0003900000 */
[----:B------:R-:W1:Y:S02]  /*a590*/  @!P0 SYNCS.PHASECHK.TRANS64 P0, [R6+URZ], R5 ;  /* 0x00000005060085a7 */ /* 0x000e64000800007f */
[----:B-1----:R-:W-:Y:S05]  /*a5a0*/  @!P0 BRA `(.L_x_236) ;  /* 0xfffffffc00f08947 */ /* 0x002fea000383ffff */
[----:B------:R-:W-:Y:S05]  /*a5b0*/  BRA `(.L_x_277) ;  /* 0xfffffff000747947 */ /* 0x000fea000383ffff */
.L_x_237:
[----:B0-----:R0:W1:Y:S02]  /*a5c0*/  SYNCS.PHASECHK.TRANS64.TRYWAIT P0, [R9+URZ], R4 ;  /* 0x00000004090075a7 */ /* 0x001064000800017f */
[----:B-1----:R-:W-:Y:S05]  /*a5d0*/  @!P0 NANOSLEEP.SYNCS 0x989680 ;  /* 0x009896800000895d */ /* 0x002fea0003900000 */
[----:B------:R-:W1:Y:S02]  /*a5e0*/  @!P0 SYNCS.PHASECHK.TRANS64 P0, [R9+URZ], R4 ;  /* 0x00000004090085a7 */ /* 0x000e64000800007f */
[----:B-1----:R-:W-:Y:S05]  /*a5f0*/  @!P0 BRA `(.L_x_237) ;  /* 0xfffffffc00f08947 */ /* 0x002fea000383ffff */
[----:B------:R-:W-:Y:S05]  /*a600*/  BRA `(.L_x_278) ;  /* 0xfffffff000847947 */ /* 0x000fea000383ffff */
.L_x_238:
[----:B0-----:R0:W1:Y:S02]  /*a610*/  SYNCS.PHASECHK.TRANS64.TRYWAIT P0, [R6+URZ], R5 ;  /* 0x00000005060075a7 */ /* 0x001064000800017f */
[----:B-1----:R-:W-:Y:S05]  /*a620*/  @!P0 NANOSLEEP.SYNCS 0x989680 ;  /* 0x009896800000895d */ /* 0x002fea0003900000 */
[----:B------:R-:W1:Y:S02]  /*a630*/  @!P0 SYNCS.PHASECHK.TRANS64 P0, [R6+URZ], R5 ;  /* 0x00000005060085a7 */ /* 0x000e64000800007f */
[----:B-1----:R-:W-:Y:S05]  /*a640*/  @!P0 BRA `(.L_x_238) ;  /* 0xfffffffc00f08947 */ /* 0x002fea000383ffff */
[----:B------:R-:W-:Y:S05]  /*a650*/  BRA `(.L_x_279) ;  /* 0xfffffff000947947 */ /* 0x000fea000383ffff */
.L_x_239:
[----:B0-----:R0:W1:Y:S02]  /*a660*/  SYNCS.PHASECHK.TRANS64.TRYWAIT P0, [R9+URZ], R4 ;  /* 0x00000004090075a7 */ /* 0x001064000800017f */
[----:B-1----:R-:W-:Y:S05]  /*a670*/  @!P0 NANOSLEEP.SYNCS 0x989680 ;  /* 0x009896800000895d */ /* 0x002fea0003900000 */
[----:B------:R-:W1:Y:S02]  /*a680*/  @!P0 SYNCS.PHASECHK.TRANS64 P0, [R9+URZ], R4 ;  /* 0x00000004090085a7 */ /* 0x000e64000800007f */
[----:B-1----:R-:W-:Y:S05]  /*a690*/  @!P0 BRA `(.L_x_239) ;  /* 0xfffffffc00f08947 */ /* 0x002fea000383ffff */
[----:B------:R-:W-:Y:S05]  /*a6a0*/  BRA `(.L_x_280) ;  /* 0xfffffff000a47947 */ /* 0x000fea000383ffff */
.L_x_240:
[----:B0-----:R0:W1:Y:S02]  /*a6b0*/  SYNCS.PHASECHK.TRANS64.TRYWAIT P0, [R6+URZ], R5 ;  /* 0x00000005060075a7 */ /* 0x001064000800017f */
[----:B-1----:R-:W-:Y:S05]  /*a6c0*/  @!P0 NANOSLEEP.SYNCS 0x989680 ;  /* 0x009896800000895d */ /* 0x002fea0003900000 */
[----:B------:R-:W1:Y:S02]  /*a6d0*/  @!P0 SYNCS.PHASECHK.TRANS64 P0, [R6+URZ], R5 ;  /* 0x00000005060085a7 */ /* 0x000e64000800007f */
[----:B-1----:R-:W-:Y:S05]  /*a6e0*/  @!P0 BRA `(.L_x_240) ;  /* 0xfffffffc00f08947 */ /* 0x002fea000383ffff */
[----:B------:R-:W-:Y:S05]  /*a6f0*/  BRA `(.L_x_281) ;  /* 0xfffffff000b47947 */ /* 0x000fea000383ffff */
.L_x_241:
[----:B0-----:R0:W1:Y:S02]  /*a700*/  SYNCS.PHASECHK.TRANS64.TRYWAIT P0, [R9+URZ], R4 ;  /* 0x00000004090075a7 */ /* 0x001064000800017f */
[----:B-1----:R-:W-:Y:S05]  /*a710*/  @!P0 NANOSLEEP.SYNCS 0x989680 ;  /* 0x009896800000895d */ /* 0x002fea0003900000 */
[----:B------:R-:W1:Y:S02]  /*a720*/  @!P0 SYNCS.PHASECHK.TRANS64 P0, [R9+URZ], R4 ;  /* 0x00000004090085a7 */ /* 0x000e64000800007f */
[----:B-1----:R-:W-:Y:S05]  /*a730*/  @!P0 BRA `(.L_x_241) ;  /* 0xfffffffc00f08947 */ /* 0x002fea000383ffff */
[----:B------:R-:W-:Y:S05]  /*a740*/  BRA `(.L_x_282) ;  /* 0xfffffff000c47947 */ /* 0x000fea000383ffff */
.L_x_242:
[----:B-1----:R1:W2:Y:S02]  /*a750*/  SYNCS.PHASECHK.TRANS64.TRYWAIT P0, [R6+URZ], R5 ;  /* 0x00000005060075a7 */ /* 0x0022a4000800017f */
[----:B--2---:R-:W-:Y:S05]  /*a760*/  @!P0 NANOSLEEP.SYNCS 0x989680 ;  /* 0x009896800000895d */ /* 0x004fea0003900000 */
[----:B------:R-:W2:Y:S02]  /*a770*/  @!P0 SYNCS.PHASECHK.TRANS64 P0, [R6+URZ], R5 ;  /* 0x00000005060085a7 */ /* 0x000ea4000800007f */
[----:B--2---:R-:W-:Y:S05]  /*a780*/  @!P0 BRA `(.L_x_242) ;  /* 0xfffffffc00f08947 */ /* 0x004fea000383ffff */
[----:B------:R-:W-:Y:S05]  /*a790*/  BRA `(.L_x_283) ;  /* 0xfffffff000cc7947 */ /* 0x000fea000383ffff */
.L_x_284:
[----:B------:R-:W-:-:S00]  /*a7a0*/  BRA `(.L_x_284) ;  /* 0xfffffffc00fc7947 */ /* 0x000fc0000383ffff */
[----:B------:R-:W-:-:S00]  /*a7b0*/  NOP ;  /* 0x0000000000007918 */ /* 0x000fc00000000000 */
        /* <DEDUP_REMOVED lines=12> */
.L_x_285:


//--------------------- .nv.global.init           --------------------------
	.section	.nv.global.init,"aw",@progbits
.nv.global.init:
	.type		$str$22,@object
	.size		$str$22,($str$23 - $str$22)
$str$22:
        /*0000*/ 	.byte	0x6b, 0x5f, 0x74, 0x69, 0x6c, 0x65, 0x5f, 0x63, 0x6f, 0x75, 0x6e, 0x74, 0x20, 0x3e, 0x3d, 0x20
        /*0010*/ 	.byte	0x31, 0x00
	.type		$str$23,@object
	.size		$str$23,(__unnamed_1 - $str$23)
$str$23:
        /*0012*/ 	.byte	0x2f, 0x74, 0x6d, 0x70, 0x2f, 0x63, 0x75, 0x74, 0x6c, 0x61, 0x73, 0x73, 0x5f, 0x73, 0x77, 0x65
        /*0022*/ 	.byte	0x65, 0x70, 0x5f, 0x73, 0x72, 0x63, 0x2f, 0x69, 0x6e, 0x63, 0x6c, 0x75, 0x64, 0x65, 0x2f, 0x63
        /*0032*/ 	.byte	0x75, 0x74, 0x6c, 0x61, 0x73, 0x73, 0x2f, 0x67, 0x65, 0x6d, 0x6d, 0x2f, 0x63, 0x6f, 0x6c, 0x6c
        /*0042*/ 	.byte	0x65, 0x63, 0x74, 0x69, 0x76, 0x65, 0x2f, 0x73, 0x6d, 0x39, 0x30, 0x5f, 0x6d, 0x6d, 0x61, 0x5f
        /*0052*/ 	.byte	0x74, 0x6d, 0x61, 0x5f, 0x67, 0x6d, 0x6d, 0x61, 0x5f, 0x73, 0x73, 0x5f, 0x77, 0x61, 0x72, 0x70
        /*0062*/ 	.byte	0x73, 0x70, 0x65, 0x63, 0x69, 0x61, 0x6c, 0x69, 0x7a, 0x65, 0x64, 0x2e, 0x68, 0x70, 0x70, 0x00
	.type		__unnamed_1,@object
	.size		__unnamed_1,(.L_0 - __unnamed_1)
__unnamed_1:
        /*0072*/ 	.byte	0x76, 0x6f, 0x69, 0x64, 0x20, 0x63, 0x75, 0x74, 0x6c, 0x61, 0x73, 0x73, 0x3a, 0x3a, 0x67, 0x65
        /* <DEDUP_REMOVED lines=180> */
        /*0bc2*/ 	.byte	0x00
.L_0:


//--------------------- .nv.shared._ZN7cutlass13device_kernelINS_4gemm6kernel13GemmUniversalIN4cute5tupleIJiiiiEEENS1_10collective13CollectiveMmaINS1_34MainloopSm90TmaGmmaWarpSpecializedILi32ENS5_IJNS4_1CILi1EEESB_SB_EEENS1_32KernelTmaWarpSpecializedPingpongEEENS5_IJNSA_ILi64EEENSA_ILi160EEENSA_ILi16EEEEEENS_10bfloat16_tENS5_IJlSB_lEEESJ_SK_NS4_8TiledMMAINS4_8MMA_AtomIJNS4_4SM904GMMA27MMA_64x32x16_F32BF16BF16_SSILNSO_5MajorE0ELSQ_0ELNSO_7ScaleInE1ELSR_1EEEEEENS4_6LayoutISC_NS5_IJNSA_ILi0EEESV_SV_EEEEENS5_IJNS4_10UnderscoreESY_SY_EEEEENS4_13SM90_TMA_LOADENS4_14ComposedLayoutINS4_7SwizzleILi1ELi4ELi3EEENS4_18smem_ptr_flag_bitsILi16EEENSU_INS5_IJNSA_ILi8EEESH_EEENS5_IJSH_SB_EEEEEEEvNS4_8identityES11_S1B_vS1C_EENS_8epilogue10collective6detail29Sm90TmaWarpSpecializedAdapterINS1F_15DefaultEpilogueISJ_SK_SK_NS1E_6thread17LinearCombinationISJ_Li1EffLNS1J_9ScaleType4KindE0ELNS_15FloatRoundStyleE2ESJ_EENS1_15EpilogueDefaultEEEEEvvEEEEvNT_6ParamsE --------------------------
	.section	.nv.shared._ZN7cutlass13device_kernelINS_4gemm6kernel13GemmUniversalIN4cute5tupleIJiiiiEEENS1_10collective13CollectiveMmaINS1_34MainloopSm90TmaGmmaWarpSpecializedILi32ENS5_IJNS4_1CILi1EEESB_SB_EEENS1_32KernelTmaWarpSpecializedPingpongEEENS5_IJNSA_ILi64EEENSA_ILi160EEENSA_ILi16EEEEEENS_10bfloat16_tENS5_IJlSB_lEEESJ_SK_NS4_8TiledMMAINS4_8MMA_AtomIJNS4_4SM904GMMA27MMA_64x32x16_F32BF16BF16_SSILNSO_5MajorE0ELSQ_0ELNSO_7ScaleInE1ELSR_1EEEEEENS4_6LayoutISC_NS5_IJNSA_ILi0EEESV_SV_EEEEENS5_IJNS4_10UnderscoreESY_SY_EEEEENS4_13SM90_TMA_LOADENS4_14ComposedLayoutINS4_7SwizzleILi1ELi4ELi3EEENS4_18smem_ptr_flag_bitsILi16EEENSU_INS5_IJNSA_ILi8EEESH_EEENS5_IJSH_SB_EEEEEEEvNS4_8identityES11_S1B_vS1C_EENS_8epilogue10collective6detail29Sm90TmaWarpSpecializedAdapterINS1F_15DefaultEpilogueISJ_SK_SK_NS1E_6thread17LinearCombinationISJ_Li1EffLNS1J_9ScaleType4KindE0ELNS_15FloatRoundStyleE2ESJ_EENS1_15EpilogueDefaultEEEEEvvEEEEvNT_6ParamsE,"aw",@nobits
	.sectionflags	@""
	.align	16
	.zero		1024


//--------------------- .nv.shared.reserved.0     --------------------------
	.section	.nv.shared.reserved.0,"aw",@nobits
	.weak		__nv_reservedSMEM_offset_0_alias
	.size		__nv_reservedSMEM_offset_0_alias, 0, 0
	.other		__nv_reservedSMEM_offset_0_alias,@"STO_CUDA_RESERVED_SHARED STV_DEFAULT"
__nv_reservedSMEM_offset_0_alias:
	.zero		0


//--------------------- .nv.global                --------------------------
	.section	.nv.global,"aw",@nobits
.nv.global:
	.type		_ZN39_INTERNAL_f88fe291_4_k_cu_52d2c1e7_69594cute1_E,@object
	.size		_ZN39_INTERNAL_f88fe291_4_k_cu_52d2c1e7_69594cute1_E,(_ZN39_INTERNAL_f88fe291_4_k_cu_52d2c1e7_69594cuda3std3__45__cpo6cbeginE - _ZN39_INTERNAL_f88fe291_4_k_cu_52d2c1e7_69594cute1_E)
_ZN39_INTERNAL_f88fe291_4_k_cu_52d2c1e7_69594cute1_E:
	.zero		1
	.type		_ZN39_INTERNAL_f88fe291_4_k_cu_52d2c1e7_69594cuda3std3__45__cpo6cbeginE,@object
	.size		_ZN39_INTERNAL_f88fe291_4_k_cu_52d2c1e7_69594cuda3std3__45__cpo6cbeginE,(_ZN39_INTERNAL_f88fe291_4_k_cu_52d2c1e7_69594cuda3std3__48in_placeE - _ZN39_INTERNAL_f88fe291_4_k_cu_52d2c1e7_69594cuda3std3__45__cpo6cbeginE)
_ZN39_INTERNAL_f88fe291_4_k_cu_52d2c1e7_69594cuda3std3__45__cpo6cbeginE:
	.zero		1
	.type		_ZN39_INTERNAL_f88fe291_4_k_cu_52d2c1e7_69594cuda3std3__48in_placeE,@object
	.size		_ZN39_INTERNAL_f88fe291_4_k_cu_52d2c1e7_69594cuda3std3__48in_placeE,(_ZN39_INTERNAL_f88fe291_4_k_cu_52d2c1e7_69594cuda3std6ranges3__45__cpo9iter_moveE - _ZN39_INTERNAL_f88fe291_4_k_cu_52d2c1e7_69594cuda3std3__48in_placeE)
_ZN39_INTERNAL_f88fe291_4_k_cu_52d2c1e7_69594cuda3std3__48in_placeE:
	.zero		1
	.type		_ZN39_INTERNAL_f88fe291_4_k_cu_52d2c1e7_69594cuda3std6ranges3__45__cpo9iter_moveE,@object
	.size		_ZN39_INTERNAL_f88fe291_4_k_cu_52d2c1e7_69594cuda3std6ranges3__45__cpo9iter_moveE,(_ZN39_INTERNAL_f88fe291_4_k_cu_52d2c1e7_69594cuda3std3__45__cpo5beginE - _ZN39_INTERNAL_f88fe291_4_k_cu_52d2c1e7_69594cuda3std6ranges3__45__cpo9iter_moveE)
_ZN39_INTERNAL_f88fe291_4_k_cu_52d2c1e7_69594cuda3std6ranges3__45__cpo9iter_moveE:
	.zero		1
	.type		_ZN39_INTERNAL_f88fe291_4_k_cu_52d2c1e7_69594cuda3std3__45__cpo5beginE,@object
	.size		_ZN39_INTERNAL_f88fe291_4_k_cu_52d2c1e7_69594cuda3std3__45__cpo5beginE,(_ZN39_INTERNAL_f88fe291_4_k_cu_52d2c1e7_69594cuda3std3__441_GLOBAL__N__f88fe291_4_k_cu_52d2c1e7_69596ignoreE - _ZN39_INTERNAL_f88fe291_4_k_cu_52d2c1e7_69594cuda3std3__45__cpo5beginE)
_ZN39_INTERNAL_f88fe291_4_k_cu_52d2c1e7_69594cuda3std3__45__cpo5beginE:
	.zero		1
	.type		_ZN39_INTERNAL_f88fe291_4_k_cu_52d2c1e7_69594cuda3std3__441_GLOBAL__N__f88fe291_4_k_cu_52d2c1e7_69596ignoreE,@object
	.size		_ZN39_INTERNAL_f88fe291_4_k_cu_52d2c1e7_69594cuda3std3__441_GLOBAL__N__f88fe291_4_k_cu_52d2c1e7_69596ignoreE,(_ZN39_INTERNAL_f88fe291_4_k_cu_52d2c1e7_69594cute7productE - _ZN39_INTERNAL_f88fe291_4_k_cu_52d2c1e7_69594cuda3std3__441_GLOBAL__N__f88fe291_4_k_cu_52d2c1e7_69596ignoreE)
_ZN39_INTERNAL_f88fe291_4_k_cu_52d2c1e7_69594cuda3std3__441_GLOBAL__N__f88fe291_4_k_cu_52d2c1e7_69596ignoreE:
	.zero		1
	.type		_ZN39_INTERNAL_f88fe291_4_k_cu_52d2c1e7_69594cute7productE,@object
	.size		_ZN39_INTERNAL_f88fe291_4_k_cu_52d2c1e7_69594cute7productE,(_ZN39_INTERNAL_f88fe291_4_k_cu_52d2c1e7_69594cuda3std3__45__cpo3endE - _ZN39_INTERNAL_f88fe291_4_k_cu_52d2c1e7_69594cute7productE)
_ZN39_INTERNAL_f88fe291_4_k_cu_52d2c1e7_69594cute7productE:
	.zero		1
	.type		_ZN39_INTERNAL_f88fe291_4_k_cu_52d2c1e7_69594cuda3std3__45__cpo3endE,@object
	.size		_ZN39_INTERNAL_f88fe291_4_k_cu_52d2c1e7_69594cuda3std3__45__cpo3endE,(_ZN39_INTERNAL_f88fe291_4_k_cu_52d2c1e7_69594cuda3std3__419piecewise_constructE - _ZN39_INTERNAL_f88fe291_4_k_cu_52d2c1e7_69594cuda3std3__45__cpo3endE)
_ZN39_INTERNAL_f88fe291_4_k_cu_52d2c1e7_69594cuda3std3__45__cpo3endE:
	.zero		1
	.type		_ZN39_INTERNAL_f88fe291_4_k_cu_52d2c1e7_69594cuda3std3__419piecewise_constructE,@object
	.size		_ZN39_INTERNAL_f88fe291_4_k_cu_52d2c1e7_69594cuda3std3__419piecewise_constructE,(_ZN39_INTERNAL_f88fe291_4_k_cu_52d2c1e7_69594cuda3std3__45__cpo4cendE - _ZN39_INTERNAL_f88fe291_4_k_cu_52d2c1e7_69594cuda3std3__419piecewise_constructE)
_ZN39_INTERNAL_f88fe291_4_k_cu_52d2c1e7_69594cuda3std3__419piecewise_constructE:
	.zero		1
	.type		_ZN39_INTERNAL_f88fe291_4_k_cu_52d2c1e7_69594cuda3std3__45__cpo4cendE,@object
	.size		_ZN39_INTERNAL_f88fe291_4_k_cu_52d2c1e7_69594cuda3std3__45__cpo4cendE,(_ZN39_INTERNAL_f88fe291_4_k_cu_52d2c1e7_69594cuda3std6ranges3__45__cpo4swapE - _ZN39_INTERNAL_f88fe291_4_k_cu_52d2c1e7_69594cuda3std3__45__cpo4cendE)
_ZN39_INTERNAL_f88fe291_4_k_cu_52d2c1e7_69594cuda3std3__45__cpo4cendE:
	.zero		1
	.type		_ZN39_INTERNAL_f88fe291_4_k_cu_52d2c1e7_69594cuda3std6ranges3__45__cpo4swapE,@object
	.size		_ZN39_INTERNAL_f88fe291_4_k_cu_52d2c1e7_69594cuda3std6ranges3__45__cpo4swapE,(.L_8 - _ZN39_INTERNAL_f88fe291_4_k_cu_52d2c1e7_69594cuda3std6ranges3__45__cpo4swapE)
_ZN39_INTERNAL_f88fe291_4_k_cu_52d2c1e7_69594cuda3std6ranges3__45__cpo4swapE:
	.zero		1
.L_8:


//--------------------- .nv.constant0._ZN7cutlass13device_kernelINS_4gemm6kernel13GemmUniversalIN4cute5tupleIJiiiiEEENS1_10collective13CollectiveMmaINS1_34MainloopSm90TmaGmmaWarpSpecializedILi32ENS5_IJNS4_1CILi1EEESB_SB_EEENS1_32KernelTmaWarpSpecializedPingpongEEENS5_IJNSA_ILi64EEENSA_ILi160EEENSA_ILi16EEEEEENS_10bfloat16_tENS5_IJlSB_lEEESJ_SK_NS4_8TiledMMAINS4_8MMA_AtomIJNS4_4SM904GMMA27MMA_64x32x16_F32BF16BF16_SSILNSO_5MajorE0ELSQ_0ELNSO_7ScaleInE1ELSR_1EEEEEENS4_6LayoutISC_NS5_IJNSA_ILi0EEESV_SV_EEEEENS5_IJNS4_10UnderscoreESY_SY_EEEEENS4_13SM90_TMA_LOADENS4_14ComposedLayoutINS4_7SwizzleILi1ELi4ELi3EEENS4_18smem_ptr_flag_bitsILi16EEENSU_INS5_IJNSA_ILi8EEESH_EEENS5_IJSH_SB_EEEEEEEvNS4_8identityES11_S1B_vS1C_EENS_8epilogue10collective6detail29Sm90TmaWarpSpecializedAdapterINS1F_15DefaultEpilogueISJ_SK_SK_NS1E_6thread17LinearCombinationISJ_Li1EffLNS1J_9ScaleType4KindE0ELNS_15FloatRoundStyleE2ESJ_EENS1_15EpilogueDefaultEEEEEvvEEEEvNT_6ParamsE --------------------------
	.section	.nv.constant0._ZN7cutlass13device_kernelINS_4gemm6kernel13GemmUniversalIN4cute5tupleIJiiiiEEENS1_10collective13CollectiveMmaINS1_34MainloopSm90TmaGmmaWarpSpecializedILi32ENS5_IJNS4_1CILi1EEESB_SB_EEENS1_32KernelTmaWarpSpecializedPingpongEEENS5_IJNSA_ILi64EEENSA_ILi160EEENSA_ILi16EEEEEENS_10bfloat16_tENS5_IJlSB_lEEESJ_SK_NS4_8TiledMMAINS4_8MMA_AtomIJNS4_4SM904GMMA27MMA_64x32x16_F32BF16BF16_SSILNSO_5MajorE0ELSQ_0ELNSO_7ScaleInE1ELSR_1EEEEEENS4_6LayoutISC_NS5_IJNSA_ILi0EEESV_SV_EEEEENS5_IJNS4_10UnderscoreESY_SY_EEEEENS4_13SM90_TMA_LOADENS4_14ComposedLayoutINS4_7SwizzleILi1ELi4ELi3EEENS4_18smem_ptr_flag_bitsILi16EEENSU_INS5_IJNSA_ILi8EEESH_EEENS5_IJSH_SB_EEEEEEEvNS4_8identityES11_S1B_vS1C_EENS_8epilogue10collective6detail29Sm90TmaWarpSpecializedAdapterINS1F_15DefaultEpilogueISJ_SK_SK_NS1E_6thread17LinearCombinationISJ_Li1EffLNS1J_9ScaleType4KindE0ELNS_15FloatRoundStyleE2ESJ_EENS1_15EpilogueDefaultEEEEEvvEEEEvNT_6ParamsE,"a",@progbits
	.sectionflags	@""
	.align	4
.nv.constant0._ZN7cutlass13device_kernelINS_4gemm6kernel13GemmUniversalIN4cute5tupleIJiiiiEEENS1_10collective13CollectiveMmaINS1_34MainloopSm90TmaGmmaWarpSpecializedILi32ENS5_IJNS4_1CILi1EEESB_SB_EEENS1_32KernelTmaWarpSpecializedPingpongEEENS5_IJNSA_ILi64EEENSA_ILi160EEENSA_ILi16EEEEEENS_10bfloat16_tENS5_IJlSB_lEEESJ_SK_NS4_8TiledMMAINS4_8MMA_AtomIJNS4_4SM904GMMA27MMA_64x32x16_F32BF16BF16_SSILNSO_5MajorE0ELSQ_0ELNSO_7ScaleInE1ELSR_1EEEEEENS4_6LayoutISC_NS5_IJNSA_ILi0EEESV_SV_EEEEENS5_IJNS4_10UnderscoreESY_SY_EEEEENS4_13SM90_TMA_LOADENS4_14ComposedLayoutINS4_7SwizzleILi1ELi4ELi3EEENS4_18smem_ptr_flag_bitsILi16EEENSU_INS5_IJNSA_ILi8EEESH_EEENS5_IJSH_SB_EEEEEEEvNS4_8identityES11_S1B_vS1C_EENS_8epilogue10collective6detail29Sm90TmaWarpSpecializedAdapterINS1F_15DefaultEpilogueISJ_SK_SK_NS1E_6thread17LinearCombinationISJ_Li1EffLNS1J_9ScaleType4KindE0ELNS_15FloatRoundStyleE2ESJ_EENS1_15EpilogueDefaultEEEEEvvEEEEvNT_6ParamsE:
	.zero		1664


//--------------------- SYMBOLS --------------------------

	.type		.nv.reservedSmem.offset0,@object
	.size		.nv.reservedSmem.offset0,0x4
	.type		__assertfail,@function
